// auto-generated by cutlass_sweep.gemm — config: {"arch": "sm_90", "cluster_m": 8, "cluster_n": 1, "dtype": "e5m2", "dtype_b": "e5m2", "layout": "nt", "stages": 0, "tile_k": 32, "tile_m": 64, "tile_n": 256}
#include "cutlass/cutlass.h"
#include "cutlass/gemm/collective/collective_builder.hpp"
#include "cutlass/gemm/device/gemm_universal_adapter.h"
#include "cutlass/gemm/kernel/gemm_universal.hpp"
#include "cutlass/epilogue/collective/collective_builder.hpp"

using ElemA = cutlass::float_e5m2_t;
using ElemB = cutlass::float_e5m2_t;
using ElemCD = cutlass::float_e5m2_t;
using Acc  = float;
using TileShape    = cute::Shape<cute::_64, cute::_256, cute::_32>;
using ClusterShape = cute::Shape<cute::_8, cute::_1, cute::_1>;

using CollectiveEpilogue = typename cutlass::epilogue::collective::CollectiveBuilder<
    cutlass::arch::Sm90, cutlass::arch::OpClassTensorOp,
    TileShape, ClusterShape,
    cutlass::epilogue::collective::EpilogueTileAuto,
    Acc, Acc,
    ElemCD, cutlass::layout::RowMajor, 128 / cutlass::sizeof_bits<ElemCD>::value,
    ElemCD, cutlass::layout::RowMajor, 128 / cutlass::sizeof_bits<ElemCD>::value,
    cutlass::epilogue::collective::EpilogueScheduleAuto
  >::CollectiveOp;

using CollectiveMainloop = typename cutlass::gemm::collective::CollectiveBuilder<
    cutlass::arch::Sm90, cutlass::arch::OpClassTensorOp,
    ElemA, cutlass::layout::RowMajor, 128 / cutlass::sizeof_bits<ElemA>::value,
    ElemB, cutlass::layout::ColumnMajor, 128 / cutlass::sizeof_bits<ElemB>::value,
    Acc,
    TileShape, ClusterShape,
    cutlass::gemm::collective::StageCountAutoCarveout<static_cast<int>(sizeof(typename CollectiveEpilogue::SharedStorage))>,
    cutlass::gemm::collective::KernelScheduleAuto
  >::CollectiveOp;

using GemmKernel = cutlass::gemm::kernel::GemmUniversal<
    cute::Shape<int,int,int,int>,
    CollectiveMainloop,
    CollectiveEpilogue
>;
using Gemm = cutlass::gemm::device::GemmUniversalAdapter<GemmKernel>;

// Force the device kernel symbol into the cubin without needing a host main.
auto* _anchor = &cutlass::device_kernel<GemmKernel>;


// ===== COMPILED SASS (sm_90a) =====

	.target	sm_90a

	.elftype	@"ET_EXEC"


//--------------------- .note.nv.tkinfo           --------------------------
	.section	.note.nv.tkinfo,"",@"SHT_NOTE"
	.sectionflags	@"SHF_NOTE_NV_TKINFO"
	.tkinfo
        /*0018*/ 	.word	0x00000002
        /*0030*/ 	.string	""
        /*0030*/ 	.string	"ptxas"
        /*0030*/ 	.string	"Cuda compilation tools, release 13.0, V13.0.88"
        /*0030*/ 	.string	"Build cuda_13.0.r13.0/compiler.36424714_0"
        /*0030*/ 	.string	"-arch sm_90a -m 64 "



//--------------------- .note.nv.cuinfo           --------------------------
	.section	.note.nv.cuinfo,"",@"SHT_NOTE"
	.sectionflags	@"SHF_NOTE_NV_CUINFO"
        /*0018*/ 	.short	0x0002
        /*001a*/ 	.short	0x005a
        /*001c*/ 	.short	0x0082
	.zero		2


//--------------------- .nv.info                  --------------------------
	.section	.nv.info,"",@"SHT_CUDA_INFO"
	.align	4


	//----- nvinfo : EIATTR_REGCOUNT
	.align		4
        /*0000*/ 	.byte	0x04, 0x2f
        /*0002*/ 	.short	(.L_12 - .L_11)
	.align		4
.L_11:
        /*0004*/ 	.word	index@(_ZN7cutlass13device_kernelINS_4gemm6kernel13GemmUniversalIN4cute5tupleIJiiiiEEENS1_10collective13CollectiveMmaINS1_37MainloopSm90TmaGmmaWarpSpecializedFP8ILi22ENS5_IJNS4_1CILi8EEENSA_ILi1EEESC_EEENS1_32KernelTmaWarpSpecializedPingpongEEENS5_IJNSA_ILi64EEENSA_ILi256EEENSA_ILi32EEEEEENS_12float_e5m2_tENS5_IJlSC_lEEESK_SL_NS4_8TiledMMAINS4_8MMA_AtomIJNS4_4SM904GMMA31MMA_64x256x32_F32E5M2E5M2_SS_TNILNSP_7ScaleInE1ELSR_1EEEEEENS4_6LayoutINS5_IJSC_SC_SC_EEENS5_IJNSA_ILi0EEESW_SW_EEEEENS5_IJNS4_10UnderscoreESZ_SZ_EEEEENS4_13SM90_TMA_LOADENS4_14ComposedLayoutINS4_7SwizzleILi1ELi4ELi3EEENS4_18smem_ptr_flag_bitsILi8EEENSU_INS5_IJSB_SI_EEENS5_IJSI_SC_EEEEEEEvNS4_8identityENS4_23SM90_TMA_LOAD_MULTICASTES1B_vS1C_EENS_8epilogue10collective6detail29Sm90TmaWarpSpecializedAdapterINS1G_15DefaultEpilogueISK_SL_SL_NS1F_6thread17LinearCombinationISK_Li1EffLNS1K_9ScaleType4KindE0ELNS_15FloatRoundStyleE2ESK_EENS1_15EpilogueDefaultEEEEEvvEEEEvNT_6ParamsE)
        /*0008*/ 	.word	0x000000a8


	//----- nvinfo : EIATTR_FRAME_SIZE
	.align		4
.L_12:
        /*000c*/ 	.byte	0x04, 0x11
        /*000e*/ 	.short	(.L_14 - .L_13)
	.align		4
.L_13:
        /*0010*/ 	.word	index@(_ZN7cutlass13device_kernelINS_4gemm6kernel13GemmUniversalIN4cute5tupleIJiiiiEEENS1_10collective13CollectiveMmaINS1_37MainloopSm90TmaGmmaWarpSpecializedFP8ILi22ENS5_IJNS4_1CILi8EEENSA_ILi1EEESC_EEENS1_32KernelTmaWarpSpecializedPingpongEEENS5_IJNSA_ILi64EEENSA_ILi256EEENSA_ILi32EEEEEENS_12float_e5m2_tENS5_IJlSC_lEEESK_SL_NS4_8TiledMMAINS4_8MMA_AtomIJNS4_4SM904GMMA31MMA_64x256x32_F32E5M2E5M2_SS_TNILNSP_7ScaleInE1ELSR_1EEEEEENS4_6LayoutINS5_IJSC_SC_SC_EEENS5_IJNSA_ILi0EEESW_SW_EEEEENS5_IJNS4_10UnderscoreESZ_SZ_EEEEENS4_13SM90_TMA_LOADENS4_14ComposedLayoutINS4_7SwizzleILi1ELi4ELi3EEENS4_18smem_ptr_flag_bitsILi8EEENSU_INS5_IJSB_SI_EEENS5_IJSI_SC_EEEEEEEvNS4_8identityENS4_23SM90_TMA_LOAD_MULTICASTES1B_vS1C_EENS_8epilogue10collective6detail29Sm90TmaWarpSpecializedAdapterINS1G_15DefaultEpilogueISK_SL_SL_NS1F_6thread17LinearCombinationISK_Li1EffLNS1K_9ScaleType4KindE0ELNS_15FloatRoundStyleE2ESK_EENS1_15EpilogueDefaultEEEEEvvEEEEvNT_6ParamsE)
        /*0014*/ 	.word	0x00000118


	//----- nvinfo : EIATTR_MIN_STACK_SIZE
	.align		4
.L_14:
        /*0018*/ 	.byte	0x04, 0x12
        /*001a*/ 	.short	(.L_16 - .L_15)
	.align		4
.L_15:
        /*001c*/ 	.word	index@(_ZN7cutlass13device_kernelINS_4gemm6kernel13GemmUniversalIN4cute5tupleIJiiiiEEENS1_10collective13CollectiveMmaINS1_37MainloopSm90TmaGmmaWarpSpecializedFP8ILi22ENS5_IJNS4_1CILi8EEENSA_ILi1EEESC_EEENS1_32KernelTmaWarpSpecializedPingpongEEENS5_IJNSA_ILi64EEENSA_ILi256EEENSA_ILi32EEEEEENS_12float_e5m2_tENS5_IJlSC_lEEESK_SL_NS4_8TiledMMAINS4_8MMA_AtomIJNS4_4SM904GMMA31MMA_64x256x32_F32E5M2E5M2_SS_TNILNSP_7ScaleInE1ELSR_1EEEEEENS4_6LayoutINS5_IJSC_SC_SC_EEENS5_IJNSA_ILi0EEESW_SW_EEEEENS5_IJNS4_10UnderscoreESZ_SZ_EEEEENS4_13SM90_TMA_LOADENS4_14ComposedLayoutINS4_7SwizzleILi1ELi4ELi3EEENS4_18smem_ptr_flag_bitsILi8EEENSU_INS5_IJSB_SI_EEENS5_IJSI_SC_EEEEEEEvNS4_8identityENS4_23SM90_TMA_LOAD_MULTICASTES1B_vS1C_EENS_8epilogue10collective6detail29Sm90TmaWarpSpecializedAdapterINS1G_15DefaultEpilogueISK_SL_SL_NS1F_6thread17LinearCombinationISK_Li1EffLNS1K_9ScaleType4KindE0ELNS_15FloatRoundStyleE2ESK_EENS1_15EpilogueDefaultEEEEEvvEEEEvNT_6ParamsE)
        /*0020*/ 	.word	0x00000118
.L_16:


//--------------------- .nv.compat                --------------------------
	.section	.nv.compat,"",@"SHT_CUDA_COMPAT_INFO"
	.align	4
        /*0000*/ 	.byte	0x02, 0x09, 0x01, 0x00, 0x02, 0x02, 0x04, 0x00, 0x02, 0x05, 0x05, 0x00, 0x03, 0x07, 0x01, 0x01
        /*0010*/ 	.byte	0x02, 0x03, 0x01, 0x00, 0x02, 0x06, 0x01, 0x00, 0x04, 0x0b, 0x08, 0x00, 0x00, 0x00, 0x00, 0x00
        /*0020*/ 	.byte	0x00, 0x00, 0x00, 0x00


//--------------------- .nv.info._ZN7cutlass13device_kernelINS_4gemm6kernel13GemmUniversalIN4cute5tupleIJiiiiEEENS1_10collective13CollectiveMmaINS1_37MainloopSm90TmaGmmaWarpSpecializedFP8ILi22ENS5_IJNS4_1CILi8EEENSA_ILi1EEESC_EEENS1_32KernelTmaWarpSpecializedPingpongEEENS5_IJNSA_ILi64EEENSA_ILi256EEENSA_ILi32EEEEEENS_12float_e5m2_tENS5_IJlSC_lEEESK_SL_NS4_8TiledMMAINS4_8MMA_AtomIJNS4_4SM904GMMA31MMA_64x256x32_F32E5M2E5M2_SS_TNILNSP_7ScaleInE1ELSR_1EEEEEENS4_6LayoutINS5_IJSC_SC_SC_EEENS5_IJNSA_ILi0EEESW_SW_EEEEENS5_IJNS4_10UnderscoreESZ_SZ_EEEEENS4_13SM90_TMA_LOADENS4_14ComposedLayoutINS4_7SwizzleILi1ELi4ELi3EEENS4_18smem_ptr_flag_bitsILi8EEENSU_INS5_IJSB_SI_EEENS5_IJSI_SC_EEEEEEEvNS4_8identityENS4_23SM90_TMA_LOAD_MULTICASTES1B_vS1C_EENS_8epilogue10collective6detail29Sm90TmaWarpSpecializedAdapterINS1G_15DefaultEpilogueISK_SL_SL_NS1F_6thread17LinearCombinationISK_Li1EffLNS1K_9ScaleType4KindE0ELNS_15FloatRoundStyleE2ESK_EENS1_15EpilogueDefaultEEEEEvvEEEEvNT_6ParamsE --------------------------
	.section	.nv.info._ZN7cutlass13device_kernelINS_4gemm6kernel13GemmUniversalIN4cute5tupleIJiiiiEEENS1_10collective13CollectiveMmaINS1_37MainloopSm90TmaGmmaWarpSpecializedFP8ILi22ENS5_IJNS4_1CILi8EEENSA_ILi1EEESC_EEENS1_32KernelTmaWarpSpecializedPingpongEEENS5_IJNSA_ILi64EEENSA_ILi256EEENSA_ILi32EEEEEENS_12float_e5m2_tENS5_IJlSC_lEEESK_SL_NS4_8TiledMMAINS4_8MMA_AtomIJNS4_4SM904GMMA31MMA_64x256x32_F32E5M2E5M2_SS_TNILNSP_7ScaleInE1ELSR_1EEEEEENS4_6LayoutINS5_IJSC_SC_SC_EEENS5_IJNSA_ILi0EEESW_SW_EEEEENS5_IJNS4_10UnderscoreESZ_SZ_EEEEENS4_13SM90_TMA_LOADENS4_14ComposedLayoutINS4_7SwizzleILi1ELi4ELi3EEENS4_18smem_ptr_flag_bitsILi8EEENSU_INS5_IJSB_SI_EEENS5_IJSI_SC_EEEEEEEvNS4_8identityENS4_23SM90_TMA_LOAD_MULTICASTES1B_vS1C_EENS_8epilogue10collective6detail29Sm90TmaWarpSpecializedAdapterINS1G_15DefaultEpilogueISK_SL_SL_NS1F_6thread17LinearCombinationISK_Li1EffLNS1K_9ScaleType4KindE0ELNS_15FloatRoundStyleE2ESK_EENS1_15EpilogueDefaultEEEEEvvEEEEvNT_6ParamsE,"",@"SHT_CUDA_INFO"
	.sectionflags	@""
	.align	4


	//----- nvinfo : EIATTR_CUDA_API_VERSION
	.align		4
        /*0000*/ 	.byte	0x04, 0x37
        /*0002*/ 	.short	(.L_18 - .L_17)
.L_17:
        /*0004*/ 	.word	0x00000082


	//----- nvinfo : EIATTR_KPARAM_INFO
	.align		4
.L_18:
        /*0008*/ 	.byte	0x04, 0x17
        /*000a*/ 	.short	(.L_20 - .L_19)
.L_19:
        /*000c*/ 	.word	0x00000000
        /*0010*/ 	.short	0x0000
        /*0012*/ 	.short	0x0070
        /*0014*/ 	.byte	0x00, 0xf0, 0x01, 0x10


	//----- nvinfo : EIATTR_SPARSE_MMA_MASK
	.align		4
.L_20:
        /*0018*/ 	.byte	0x03, 0x50
        /*001a*/ 	.short	0x0000


	//----- nvinfo : EIATTR_MAXREG_COUNT
	.align		4
        /*001c*/ 	.byte	0x03, 0x1b
        /*001e*/ 	.short	0x00a8


	//----- nvinfo : EIATTR_NUM_BARRIERS
	.align		4
        /*0020*/ 	.byte	0x02, 0x4c
        /*0022*/ 	.byte	0x01
	.zero		1


	//----- nvinfo : EIATTR_ANNOTATIONS
	.align		4
        /*0024*/ 	.byte	0x04, 0x55
        /*0026*/ 	.short	(.L_22 - .L_21)


	//   ....[0]....
.L_21:
        /*0028*/ 	.word	0x00000001
        /*002c*/ 	.byte	0x90, 0x08, 0x00, 0x00, 0x01, 0x00, 0x00, 0x00, 0x80, 0x0b, 0x00, 0x00, 0x01, 0x00, 0x00, 0x00
        /* <DEDUP_REMOVED lines=212> */
        /*0d7c*/ 	.byte	0x20, 0x0f, 0x01, 0x00


	//----- nvinfo : EIATTR_MERCURY_ISA_VERSION
	.align		4
.L_22:
        /*0d80*/ 	.byte	0x03, 0x5f
        /*0d82*/ 	.short	0x0101


	//----- nvinfo : EIATTR_INT_WARP_WIDE_INSTR_OFFSETS
	.align		4
        /*0d84*/ 	.byte	0x04, 0x31
        /*0d86*/ 	.short	(.L_24 - .L_23)


	//   ....[0]....
.L_23:
        /*0d88*/ 	.word	0x00000860


	//   ....[1]....
        /*0d8c*/ 	.word	0x00000880


	//   ....[2]....
        /*0d90*/ 	.word	0x00000900


	//   ....[3]....
        /*0d94*/ 	.word	0x000009c0


	//   ....[4]....
        /*0d98*/ 	.word	0x000009e0


	//   ....[5]....
        /*0d9c*/ 	.word	0x00000a00


	//   ....[6]....
        /*0da0*/ 	.word	0x00000a50


	//   ....[7]....
        /*0da4*/ 	.word	0x00000a90


	//   ....[8]....
        /*0da8*/ 	.word	0x00005870


	//----- nvinfo : EIATTR_COOP_GROUP_MASK_REGIDS
	.align		4
.L_24:
        /*0dac*/ 	.byte	0x04, 0x29
        /*0dae*/ 	.short	(.L_26 - .L_25)


	//   ....[0]....
.L_25:
        /*0db0*/ 	.word	0xffffffff


	//   ....[1]....
        /*0db4*/ 	.word	0xffffffff


	//   ....[2]....
        /*0db8*/ 	.word	0xffffffff


	//   ....[3]....
        /*0dbc*/ 	.word	0xffffffff


	//   ....[4]....
        /*0dc0*/ 	.word	0xffffffff


	//   ....[5]....
        /*0dc4*/ 	.word	0xffffffff


	//   ....[6]....
        /*0dc8*/ 	.word	0xffffffff


	//----- nvinfo : EIATTR_COOP_GROUP_INSTR_OFFSETS
	.align		4
.L_26:
        /*0dcc*/ 	.byte	0x04, 0x28
        /*0dce*/ 	.short	(.L_28 - .L_27)


	//   ....[0]....
.L_27:
        /*0dd0*/ 	.word	0x00000070


	//   ....[1]....
        /*0dd4*/ 	.word	0x00000090


	//   ....[2]....
        /*0dd8*/ 	.word	0x00000190


	//   ....[3]....
        /*0ddc*/ 	.word	0x00000680


	//   ....[4]....
        /*0de0*/ 	.word	0x000006c0


	//   ....[5]....
        /*0de4*/ 	.word	0x000009a0


	//   ....[6]....
        /*0de8*/ 	.word	0x00000c10


	//----- nvinfo : EIATTR_REG_RECONFIG
	.align		4
.L_28:
        /*0dec*/ 	.byte	0x01, 0x54
	.zero		2


	//----- nvinfo : EIATTR_MBARRIER_INSTR_OFFSETS
	.align		4
        /*0df0*/ 	.byte	0x04, 0x39
        /*0df2*/ 	.short	(.L_30 - .L_29)


	//   ....[0]....
.L_29:
        /*0df4*/ 	.word	0x00000380
        /*0df8*/ 	.word	0x000000ff
        /*0dfc*/ 	.word	0x00000000
        /*0e00*/ 	.short	0x0100
        /*0e02*/ 	.byte	0x07
	.zero		1


	//   ....[1]....
        /*0e04*/ 	.word	0x00000390
        /*0e08*/ 	.word	0x000000ff
        /*0e0c*/ 	.word	0x000000b0
        /*0e10*/ 	.short	0x0100
        /*0e12*/ 	.byte	0x07
	.zero		1


	//   ....[2]....
        /*0e14*/ 	.word	0x000003a0
        /*0e18*/ 	.word	0x000000ff
        /*0e1c*/ 	.word	0x00000008
        /*0e20*/ 	.short	0x0100
        /*0e22*/ 	.byte	0x07
	.zero		1


	//   ....[3]....
        /*0e24*/ 	.word	0x000003b0
        /*0e28*/ 	.word	0x000000ff
        /*0e2c*/ 	.word	0x000000b8
        /*0e30*/ 	.short	0x0100
        /*0e32*/ 	.byte	0x07
	.zero		1


	//   ....[4]....
        /*0e34*/ 	.word	0x000003c0
        /*0e38*/ 	.word	0x000000ff
        /*0e3c*/ 	.word	0x00000010
        /*0e40*/ 	.short	0x0100
        /*0e42*/ 	.byte	0x07
	.zero		1


	//   ....[5]....
        /*0e44*/ 	.word	0x000003d0
        /*0e48*/ 	.word	0x000000ff
        /*0e4c*/ 	.word	0x000000c0
        /*0e50*/ 	.short	0x0100
        /*0e52*/ 	.byte	0x07
	.zero		1


	//   ....[6]....
        /*0e54*/ 	.word	0x000003e0
        /*0e58*/ 	.word	0x000000ff
        /*0e5c*/ 	.word	0x00000018
        /*0e60*/ 	.short	0x0100
        /*0e62*/ 	.byte	0x07
	.zero		1


	//   ....[7]....
        /*0e64*/ 	.word	0x000003f0
        /*0e68*/ 	.word	0x000000ff
        /*0e6c*/ 	.word	0x000000c8
        /*0e70*/ 	.short	0x0100
        /*0e72*/ 	.byte	0x07
	.zero		1


	//   ....[8]....
        /*0e74*/ 	.word	0x00000400
        /*0e78*/ 	.word	0x000000ff
        /*0e7c*/ 	.word	0x00000020
        /*0e80*/ 	.short	0x0100
        /*0e82*/ 	.byte	0x07
	.zero		1


	//   ....[9]....
        /*0e84*/ 	.word	0x00000410
        /*0e88*/ 	.word	0x000000ff
        /*0e8c*/ 	.word	0x000000d0
        /*0e90*/ 	.short	0x0100
        /*0e92*/ 	.byte	0x07
	.zero		1


	//   ....[10]....
        /*0e94*/ 	.word	0x00000420
        /*0e98*/ 	.word	0x000000ff
        /*0e9c*/ 	.word	0x00000028
        /*0ea0*/ 	.short	0x0100
        /*0ea2*/ 	.byte	0x07
	.zero		1


	//   ....[11]....
        /*0ea4*/ 	.word	0x00000430
        /*0ea8*/ 	.word	0x000000ff
        /*0eac*/ 	.word	0x000000d8
        /*0eb0*/ 	.short	0x0100
        /*0eb2*/ 	.byte	0x07
	.zero		1


	//   ....[12]....
        /*0eb4*/ 	.word	0x00000440
        /*0eb8*/ 	.word	0x000000ff
        /*0ebc*/ 	.word	0x00000030
        /*0ec0*/ 	.short	0x0100
        /*0ec2*/ 	.byte	0x07
	.zero		1


	//   ....[13]....
        /*0ec4*/ 	.word	0x00000450
        /*0ec8*/ 	.word	0x000000ff
        /*0ecc*/ 	.word	0x000000e0
        /*0ed0*/ 	.short	0x0100
        /*0ed2*/ 	.byte	0x07
	.zero		1


	//   ....[14]....
        /*0ed4*/ 	.word	0x00000460
        /*0ed8*/ 	.word	0x000000ff
        /*0edc*/ 	.word	0x00000038
        /*0ee0*/ 	.short	0x0100
        /*0ee2*/ 	.byte	0x07
	.zero		1


	//   ....[15]....
        /*0ee4*/ 	.word	0x00000470
        /*0ee8*/ 	.word	0x000000ff
        /*0eec*/ 	.word	0x000000e8
        /*0ef0*/ 	.short	0x0100
        /*0ef2*/ 	.byte	0x07
	.zero		1


	//   ....[16]....
        /*0ef4*/ 	.word	0x00000480
        /*0ef8*/ 	.word	0x000000ff
        /*0efc*/ 	.word	0x00000040
        /*0f00*/ 	.short	0x0100
        /*0f02*/ 	.byte	0x07
	.zero		1


	//   ....[17]....
        /*0f04*/ 	.word	0x00000490
        /*0f08*/ 	.word	0x000000ff
        /*0f0c*/ 	.word	0x000000f0
        /*0f10*/ 	.short	0x0100
        /*0f12*/ 	.byte	0x07
	.zero		1


	//   ....[18]....
        /*0f14*/ 	.word	0x000004a0
        /*0f18*/ 	.word	0x000000ff
        /*0f1c*/ 	.word	0x00000048
        /*0f20*/ 	.short	0x0100
        /*0f22*/ 	.byte	0x07
	.zero		1


	//   ....[19]....
        /*0f24*/ 	.word	0x000004b0
        /*0f28*/ 	.word	0x000000ff
        /*0f2c*/ 	.word	0x000000f8
        /*0f30*/ 	.short	0x0100
        /*0f32*/ 	.byte	0x07
	.zero		1


	//   ....[20]....
        /*0f34*/ 	.word	0x000004c0
        /*0f38*/ 	.word	0x000000ff
        /*0f3c*/ 	.word	0x00000050
        /*0f40*/ 	.short	0x0100
        /*0f42*/ 	.byte	0x07
	.zero		1


	//   ....[21]....
        /*0f44*/ 	.word	0x000004d0
        /*0f48*/ 	.word	0x000000ff
        /*0f4c*/ 	.word	0x00000100
        /*0f50*/ 	.short	0x0100
        /*0f52*/ 	.byte	0x07
	.zero		1


	//   ....[22]....
        /*0f54*/ 	.word	0x000004e0
        /*0f58*/ 	.word	0x000000ff
        /*0f5c*/ 	.word	0x00000058
        /*0f60*/ 	.short	0x0100
        /*0f62*/ 	.byte	0x07
	.zero		1


	//   ....[23]....
        /*0f64*/ 	.word	0x000004f0
        /*0f68*/ 	.word	0x000000ff
        /*0f6c*/ 	.word	0x00000108
        /*0f70*/ 	.short	0x0100
        /*0f72*/ 	.byte	0x07
	.zero		1


	//   ....[24]....
        /*0f74*/ 	.word	0x00000500
        /*0f78*/ 	.word	0x000000ff
        /*0f7c*/ 	.word	0x00000060
        /*0f80*/ 	.short	0x0100
        /*0f82*/ 	.byte	0x07
	.zero		1


	//   ....[25]....
        /*0f84*/ 	.word	0x00000510
        /*0f88*/ 	.word	0x000000ff
        /*0f8c*/ 	.word	0x00000110
        /*0f90*/ 	.short	0x0100
        /*0f92*/ 	.byte	0x07
	.zero		1


	//   ....[26]....
        /*0f94*/ 	.word	0x00000520
        /*0f98*/ 	.word	0x000000ff
        /*0f9c*/ 	.word	0x00000068
        /*0fa0*/ 	.short	0x0100
        /*0fa2*/ 	.byte	0x07
	.zero		1


	//   ....[27]....
        /*0fa4*/ 	.word	0x00000530
        /*0fa8*/ 	.word	0x000000ff
        /*0fac*/ 	.word	0x00000118
        /*0fb0*/ 	.short	0x0100
        /*0fb2*/ 	.byte	0x07
	.zero		1


	//   ....[28]....
        /*0fb4*/ 	.word	0x00000540
        /*0fb8*/ 	.word	0x000000ff
        /*0fbc*/ 	.word	0x00000070
        /*0fc0*/ 	.short	0x0100
        /*0fc2*/ 	.byte	0x07
	.zero		1


	//   ....[29]....
        /*0fc4*/ 	.word	0x00000550
        /*0fc8*/ 	.word	0x000000ff
        /*0fcc*/ 	.word	0x00000120
        /*0fd0*/ 	.short	0x0100
        /*0fd2*/ 	.byte	0x07
	.zero		1


	//   ....[30]....
        /*0fd4*/ 	.word	0x00000560
        /*0fd8*/ 	.word	0x000000ff
        /*0fdc*/ 	.word	0x00000078
        /*0fe0*/ 	.short	0x0100
        /*0fe2*/ 	.byte	0x07
	.zero		1


	//   ....[31]....
        /*0fe4*/ 	.word	0x00000570
        /*0fe8*/ 	.word	0x000000ff
        /*0fec*/ 	.word	0x00000128
        /*0ff0*/ 	.short	0x0100
        /*0ff2*/ 	.byte	0x07
	.zero		1


	//   ....[32]....
        /*0ff4*/ 	.word	0x00000580
        /*0ff8*/ 	.word	0x000000ff
        /*0ffc*/ 	.word	0x00000080
        /*1000*/ 	.short	0x0100
        /*1002*/ 	.byte	0x07
	.zero		1


	//   ....[33]....
        /*1004*/ 	.word	0x00000590
        /*1008*/ 	.word	0x000000ff
        /*100c*/ 	.word	0x00000130
        /*1010*/ 	.short	0x0100
        /*1012*/ 	.byte	0x07
	.zero		1


	//   ....[34]....
        /*1014*/ 	.word	0x000005a0
        /*1018*/ 	.word	0x000000ff
        /*101c*/ 	.word	0x00000088
        /*1020*/ 	.short	0x0100
        /*1022*/ 	.byte	0x07
	.zero		1


	//   ....[35]....
        /*1024*/ 	.word	0x000005b0
        /*1028*/ 	.word	0x000000ff
        /*102c*/ 	.word	0x00000138
        /*1030*/ 	.short	0x0100
        /*1032*/ 	.byte	0x07
	.zero		1


	//   ....[36]....
        /*1034*/ 	.word	0x000005c0
        /*1038*/ 	.word	0x000000ff
        /*103c*/ 	.word	0x00000090
        /*1040*/ 	.short	0x0100
        /*1042*/ 	.byte	0x07
	.zero		1


	//   ....[37]....
        /*1044*/ 	.word	0x000005d0
        /*1048*/ 	.word	0x000000ff
        /*104c*/ 	.word	0x00000140
        /*1050*/ 	.short	0x0100
        /*1052*/ 	.byte	0x07
	.zero		1


	//   ....[38]....
        /*1054*/ 	.word	0x000005e0
        /*1058*/ 	.word	0x000000ff
        /*105c*/ 	.word	0x00000098
        /*1060*/ 	.short	0x0100
        /*1062*/ 	.byte	0x07
	.zero		1


	//   ....[39]....
        /*1064*/ 	.word	0x000005f0
        /*1068*/ 	.word	0x000000ff
        /*106c*/ 	.word	0x00000148
        /*1070*/ 	.short	0x0100
        /*1072*/ 	.byte	0x07
	.zero		1


	//   ....[40]....
        /*1074*/ 	.word	0x00000600
        /*1078*/ 	.word	0x000000ff
        /*107c*/ 	.word	0x000000a0
        /*1080*/ 	.short	0x0100
        /*1082*/ 	.byte	0x07
	.zero		1


	//   ....[41]....
        /*1084*/ 	.word	0x00000610
        /*1088*/ 	.word	0x000000ff
        /*108c*/ 	.word	0x00000150
        /*1090*/ 	.short	0x0100
        /*1092*/ 	.byte	0x07
	.zero		1


	//   ....[42]....
        /*1094*/ 	.word	0x00000620
        /*1098*/ 	.word	0x000000ff
        /*109c*/ 	.word	0x000000a8
        /*10a0*/ 	.short	0x0100
        /*10a2*/ 	.byte	0x07
	.zero		1


	//   ....[43]....
        /*10a4*/ 	.word	0x00000630
        /*10a8*/ 	.word	0x000000ff
        /*10ac*/ 	.word	0x00000158
        /*10b0*/ 	.short	0x0100
        /*10b2*/ 	.byte	0x07
	.zero		1


	//   ....[44]....
        /*10b4*/ 	.word	0x00000ad0
        /*10b8*/ 	.word	0x000000ff
        /*10bc*/ 	.word	0x00000190
        /*10c0*/ 	.short	0x0100
        /*10c2*/ 	.byte	0x07
	.zero		1


	//   ....[45]....
        /*10c4*/ 	.word	0x00000b60
        /*10c8*/ 	.word	0x000000ff
        /*10cc*/ 	.word	0x00000198
        /*10d0*/ 	.short	0x0100
        /*10d2*/ 	.byte	0x07
	.zero		1


	//   ....[46]....
        /*10d4*/ 	.word	0x00000b90
        /*10d8*/ 	.word	0x000000ff
        /*10dc*/ 	.word	0x00000170
        /*10e0*/ 	.short	0x0100
        /*10e2*/ 	.byte	0x0a
	.zero		1


	//   ....[47]....
        /*10e4*/ 	.word	0x00000ba0
        /*10e8*/ 	.word	0x000000ff
        /*10ec*/ 	.word	0x00000178
        /*10f0*/ 	.short	0x0100
        /*10f2*/ 	.byte	0x0a
	.zero		1


	//   ....[48]....
        /*10f4*/ 	.word	0x00000bb0
        /*10f8*/ 	.word	0x000000ff
        /*10fc*/ 	.word	0x00000180
        /*1100*/ 	.short	0x0100
        /*1102*/ 	.byte	0x0a
	.zero		1


	//   ....[49]....
        /*1104*/ 	.word	0x00000bc0
        /*1108*/ 	.word	0x000000ff
        /*110c*/ 	.word	0x00000188
        /*1110*/ 	.short	0x0100
        /*1112*/ 	.byte	0x0a
	.zero		1


	//   ....[50]....
        /*1114*/ 	.word	0x00001a70
        /*1118*/ 	.word	0x000000ff
        /*111c*/ 	.word	0xfffffff8
        /*1120*/ 	.short	0x010a
        /*1122*/ 	.byte	0x11
	.zero		1


	//   ....[51]....
        /*1124*/ 	.word	0x00002450
        /*1128*/ 	.word	0x000000ff
        /*112c*/ 	.word	0x00000000
        /*1130*/ 	.short	0x010a
        /*1132*/ 	.byte	0x06
	.zero		1


	//   ....[52]....
        /*1134*/ 	.word	0x00002490
        /*1138*/ 	.word	0x000000ff
        /*113c*/ 	.word	0x00000000
        /*1140*/ 	.short	0x010a
        /*1142*/ 	.byte	0x06
	.zero		1


	//   ....[53]....
        /*1144*/ 	.word	0x00003620
        /*1148*/ 	.word	0x000000ff
        /*114c*/ 	.word	0x00000000
        /*1150*/ 	.short	0x010a
        /*1152*/ 	.byte	0x09
	.zero		1


	//   ....[54]....
        /*1154*/ 	.word	0x00003660
        /*1158*/ 	.word	0x000000ff
        /*115c*/ 	.word	0x00000000
        /*1160*/ 	.short	0x010a
        /*1162*/ 	.byte	0x09
	.zero		1


	//   ....[55]....
        /*1164*/ 	.word	0x000046d0
        /*1168*/ 	.word	0x000000e5
        /*116c*/ 	.word	0x00000000
        /*1170*/ 	.short	0x0101
        /*1172*/ 	.byte	0x3f
	.zero		1


	//   ....[56]....
        /*1174*/ 	.word	0x00005790
        /*1178*/ 	.word	0x000000e3
        /*117c*/ 	.word	0x00000000
        /*1180*/ 	.short	0x0101
        /*1182*/ 	.byte	0x1d
	.zero		1


	//   ....[57]....
        /*1184*/ 	.word	0x00005920
        /*1188*/ 	.word	0x00000018
        /*118c*/ 	.word	0x00000000
        /*1190*/ 	.short	0x0101
        /*1192*/ 	.byte	0x3f
	.zero		1


	//   ....[58]....
        /*1194*/ 	.word	0x000059e0
        /*1198*/ 	.word	0x000000ff
        /*119c*/ 	.word	0x00000008
        /*11a0*/ 	.short	0x010a
        /*11a2*/ 	.byte	0x11
	.zero		1


	//   ....[59]....
        /*11a4*/ 	.word	0x0000ebd0
        /*11a8*/ 	.word	0x00000003
        /*11ac*/ 	.word	0x00000000
        /*11b0*/ 	.short	0x0101
        /*11b2*/ 	.byte	0x1d
	.zero		1


	//   ....[60]....
        /*11b4*/ 	.word	0x0000f620
        /*11b8*/ 	.word	0x0000000c
        /*11bc*/ 	.word	0x000000b0
        /*11c0*/ 	.short	0x010a
        /*11c2*/ 	.byte	0x3f
	.zero		1


	//   ....[61]....
        /*11c4*/ 	.word	0x0000f9f0
        /*11c8*/ 	.word	0x00000004
        /*11cc*/ 	.word	0x00000198
        /*11d0*/ 	.short	0x0101
        /*11d2*/ 	.byte	0x3f
	.zero		1


	//   ....[62]....
        /*11d4*/ 	.word	0x000101f0
        /*11d8*/ 	.word	0x00000007
        /*11dc*/ 	.word	0x00000000
        /*11e0*/ 	.short	0x010a
        /*11e2*/ 	.byte	0x3f
	.zero		1


	//   ....[63]....
        /*11e4*/ 	.word	0x00010270
        /*11e8*/ 	.word	0x00000009
        /*11ec*/ 	.word	0x00000000
        /*11f0*/ 	.short	0x010a
        /*11f2*/ 	.byte	0x3f
	.zero		1


	//   ....[64]....
        /*11f4*/ 	.word	0x00010300
        /*11f8*/ 	.word	0x00000006
        /*11fc*/ 	.word	0x00000000
        /*1200*/ 	.short	0x010a
        /*1202*/ 	.byte	0x3f
	.zero		1


	//   ....[65]....
        /*1204*/ 	.word	0x00010390
        /*1208*/ 	.word	0x00000009
        /*120c*/ 	.word	0x00000000
        /*1210*/ 	.short	0x010a
        /*1212*/ 	.byte	0x3f
	.zero		1


	//   ....[66]....
        /*1214*/ 	.word	0x00010420
        /*1218*/ 	.word	0x00000006
        /*121c*/ 	.word	0x00000000
        /*1220*/ 	.short	0x010a
        /*1222*/ 	.byte	0x3f
	.zero		1


	//   ....[67]....
        /*1224*/ 	.word	0x000104b0
        /*1228*/ 	.word	0x00000009
        /*122c*/ 	.word	0x00000000
        /*1230*/ 	.short	0x010a
        /*1232*/ 	.byte	0x3f
	.zero		1


	//   ....[68]....
        /*1234*/ 	.word	0x00010540
        /*1238*/ 	.word	0x00000006
        /*123c*/ 	.word	0x00000000
        /*1240*/ 	.short	0x010a
        /*1242*/ 	.byte	0x3f
	.zero		1


	//   ....[69]....
        /*1244*/ 	.word	0x000105d0
        /*1248*/ 	.word	0x00000009
        /*124c*/ 	.word	0x00000000
        /*1250*/ 	.short	0x010a
        /*1252*/ 	.byte	0x3f
	.zero		1


	//   ....[70]....
        /*1254*/ 	.word	0x00010660
        /*1258*/ 	.word	0x00000006
        /*125c*/ 	.word	0x00000000
        /*1260*/ 	.short	0x010a
        /*1262*/ 	.byte	0x3f
	.zero		1


	//   ....[71]....
        /*1264*/ 	.word	0x000106f0
        /*1268*/ 	.word	0x00000009
        /*126c*/ 	.word	0x00000000
        /*1270*/ 	.short	0x010a
        /*1272*/ 	.byte	0x3f
	.zero		1


	//   ....[72]....
        /*1274*/ 	.word	0x00010780
        /*1278*/ 	.word	0x00000006
        /*127c*/ 	.word	0x00000000
        /*1280*/ 	.short	0x010a
        /*1282*/ 	.byte	0x3f
	.zero		1


	//   ....[73]....
        /*1284*/ 	.word	0x00010810
        /*1288*/ 	.word	0x00000009
        /*128c*/ 	.word	0x00000000
        /*1290*/ 	.short	0x010a
        /*1292*/ 	.byte	0x3f
	.zero		1


	//   ....[74]....
        /*1294*/ 	.word	0x000108a0
        /*1298*/ 	.word	0x00000006
        /*129c*/ 	.word	0x00000000
        /*12a0*/ 	.short	0x010a
        /*12a2*/ 	.byte	0x3f
	.zero		1


	//   ....[75]....
        /*12a4*/ 	.word	0x00010930
        /*12a8*/ 	.word	0x00000009
        /*12ac*/ 	.word	0x00000000
        /*12b0*/ 	.short	0x010a
        /*12b2*/ 	.byte	0x3f
	.zero		1


	//   ....[76]....
        /*12b4*/ 	.word	0x000109c0
        /*12b8*/ 	.word	0x00000006
        /*12bc*/ 	.word	0x00000000
        /*12c0*/ 	.short	0x010a
        /*12c2*/ 	.byte	0x3f
	.zero		1


	//   ....[77]....
        /*12c4*/ 	.word	0x00010a50
        /*12c8*/ 	.word	0x00000009
        /*12cc*/ 	.word	0x00000000
        /*12d0*/ 	.short	0x010a
        /*12d2*/ 	.byte	0x3f
	.zero		1


	//   ....[78]....
        /*12d4*/ 	.word	0x00010ae0
        /*12d8*/ 	.word	0x00000006
        /*12dc*/ 	.word	0x00000000
        /*12e0*/ 	.short	0x010a
        /*12e2*/ 	.byte	0x3f
	.zero		1


	//   ....[79]....
        /*12e4*/ 	.word	0x00010b70
        /*12e8*/ 	.word	0x00000009
        /*12ec*/ 	.word	0x00000000
        /*12f0*/ 	.short	0x010a
        /*12f2*/ 	.byte	0x3f
	.zero		1


	//   ....[80]....
        /*12f4*/ 	.word	0x00010c00
        /*12f8*/ 	.word	0x00000006
        /*12fc*/ 	.word	0x00000000
        /*1300*/ 	.short	0x010a
        /*1302*/ 	.byte	0x3f
	.zero		1


	//   ....[81]....
        /*1304*/ 	.word	0x00010c90
        /*1308*/ 	.word	0x00000009
        /*130c*/ 	.word	0x00000000
        /*1310*/ 	.short	0x010a
        /*1312*/ 	.byte	0x3f
	.zero		1


	//   ....[82]....
        /*1314*/ 	.word	0x00010d20
        /*1318*/ 	.word	0x00000006
        /*131c*/ 	.word	0x00000000
        /*1320*/ 	.short	0x010a
        /*1322*/ 	.byte	0x3f
	.zero		1


	//   ....[83]....
        /*1324*/ 	.word	0x00010db0
        /*1328*/ 	.word	0x00000003
        /*132c*/ 	.word	0x00000000
        /*1330*/ 	.short	0x010a
        /*1332*/ 	.byte	0x3f
	.zero		1


	//   ....[84]....
        /*1334*/ 	.word	0x00010e20
        /*1338*/ 	.word	0x00000003
        /*133c*/ 	.word	0xfffffff8
        /*1340*/ 	.short	0x010a
        /*1342*/ 	.byte	0x3f
	.zero		1


	//   ....[85]....
        /*1344*/ 	.word	0x00010e80
        /*1348*/ 	.word	0x00000003
        /*134c*/ 	.word	0x00000000
        /*1350*/ 	.short	0x010a
        /*1352*/ 	.byte	0x3f
	.zero		1


	//   ....[86]....
        /*1354*/ 	.word	0x00010ef0
        /*1358*/ 	.word	0x00000000
        /*135c*/ 	.word	0x00000000
        /*1360*/ 	.short	0x010a
        /*1362*/ 	.byte	0x3f
	.zero		1


	//   ....[87]....
        /*1364*/ 	.word	0x00010f60
        /*1368*/ 	.word	0x00000019
        /*136c*/ 	.word	0x00000008
        /*1370*/ 	.short	0x010a
        /*1372*/ 	.byte	0x3f
	.zero		1


	//   ....[88]....
        /*1374*/ 	.word	0x00011030
        /*1378*/ 	.word	0x0000000c
        /*137c*/ 	.word	0x000000b0
        /*1380*/ 	.short	0x010a
        /*1382*/ 	.byte	0x3f
	.zero		1


	//   ....[89]....
        /*1384*/ 	.word	0x00011110
        /*1388*/ 	.word	0x00000007
        /*138c*/ 	.word	0x00000000
        /*1390*/ 	.short	0x010a
        /*1392*/ 	.byte	0x3f
	.zero		1


	//   ....[90]....
        /*1394*/ 	.word	0x00011160
        /*1398*/ 	.word	0x00000009
        /*139c*/ 	.word	0x00000000
        /*13a0*/ 	.short	0x010a
        /*13a2*/ 	.byte	0x3f
	.zero		1


	//   ....[91]....
        /*13a4*/ 	.word	0x000111b0
        /*13a8*/ 	.word	0x00000006
        /*13ac*/ 	.word	0x00000000
        /*13b0*/ 	.short	0x010a
        /*13b2*/ 	.byte	0x3f
	.zero		1


	//   ....[92]....
        /*13b4*/ 	.word	0x00011200
        /*13b8*/ 	.word	0x00000009
        /*13bc*/ 	.word	0x00000000
        /*13c0*/ 	.short	0x010a
        /*13c2*/ 	.byte	0x3f
	.zero		1


	//   ....[93]....
        /*13c4*/ 	.word	0x00011250
        /*13c8*/ 	.word	0x00000006
        /*13cc*/ 	.word	0x00000000
        /*13d0*/ 	.short	0x010a
        /*13d2*/ 	.byte	0x3f
	.zero		1


	//   ....[94]....
        /*13d4*/ 	.word	0x000112a0
        /*13d8*/ 	.word	0x00000009
        /*13dc*/ 	.word	0x00000000
        /*13e0*/ 	.short	0x010a
        /*13e2*/ 	.byte	0x3f
	.zero		1


	//   ....[95]....
        /*13e4*/ 	.word	0x000112f0
        /*13e8*/ 	.word	0x00000006
        /*13ec*/ 	.word	0x00000000
        /*13f0*/ 	.short	0x010a
        /*13f2*/ 	.byte	0x3f
	.zero		1


	//   ....[96]....
        /*13f4*/ 	.word	0x00011340
        /*13f8*/ 	.word	0x00000009
        /*13fc*/ 	.word	0x00000000
        /*1400*/ 	.short	0x010a
        /*1402*/ 	.byte	0x3f
	.zero		1


	//   ....[97]....
        /*1404*/ 	.word	0x00011390
        /*1408*/ 	.word	0x00000006
        /*140c*/ 	.word	0x00000000
        /*1410*/ 	.short	0x010a
        /*1412*/ 	.byte	0x3f
	.zero		1


	//   ....[98]....
        /*1414*/ 	.word	0x000113e0
        /*1418*/ 	.word	0x00000009
        /*141c*/ 	.word	0x00000000
        /*1420*/ 	.short	0x010a
        /*1422*/ 	.byte	0x3f
	.zero		1


	//   ....[99]....
        /*1424*/ 	.word	0x00011430
        /*1428*/ 	.word	0x00000006
        /*142c*/ 	.word	0x00000000
        /*1430*/ 	.short	0x010a
        /*1432*/ 	.byte	0x3f
	.zero		1


	//   ....[100]....
        /*1434*/ 	.word	0x00011480
        /*1438*/ 	.word	0x00000009
        /*143c*/ 	.word	0x00000000
        /*1440*/ 	.short	0x010a
        /*1442*/ 	.byte	0x3f
	.zero		1


	//   ....[101]....
        /*1444*/ 	.word	0x000114d0
        /*1448*/ 	.word	0x00000006
        /*144c*/ 	.word	0x00000000
        /*1450*/ 	.short	0x010a
        /*1452*/ 	.byte	0x3f
	.zero		1


	//   ....[102]....
        /*1454*/ 	.word	0x00011520
        /*1458*/ 	.word	0x00000009
        /*145c*/ 	.word	0x00000000
        /*1460*/ 	.short	0x010a
        /*1462*/ 	.byte	0x3f
	.zero		1


	//   ....[103]....
        /*1464*/ 	.word	0x00011570
        /*1468*/ 	.word	0x00000006
        /*146c*/ 	.word	0x00000000
        /*1470*/ 	.short	0x010a
        /*1472*/ 	.byte	0x3f
	.zero		1


	//   ....[104]....
        /*1474*/ 	.word	0x000115c0
        /*1478*/ 	.word	0x00000009
        /*147c*/ 	.word	0x00000000
        /*1480*/ 	.short	0x010a
        /*1482*/ 	.byte	0x3f
	.zero		1


	//   ....[105]....
        /*1484*/ 	.word	0x00011610
        /*1488*/ 	.word	0x00000006
        /*148c*/ 	.word	0x00000000
        /*1490*/ 	.short	0x010a
        /*1492*/ 	.byte	0x3f
	.zero		1


	//   ....[106]....
        /*1494*/ 	.word	0x00011660
        /*1498*/ 	.word	0x00000009
        /*149c*/ 	.word	0x00000000
        /*14a0*/ 	.short	0x010a
        /*14a2*/ 	.byte	0x3f
	.zero		1


	//   ....[107]....
        /*14a4*/ 	.word	0x000116b0
        /*14a8*/ 	.word	0x00000006
        /*14ac*/ 	.word	0x00000000
        /*14b0*/ 	.short	0x010a
        /*14b2*/ 	.byte	0x3f
	.zero		1


	//   ....[108]....
        /*14b4*/ 	.word	0x00011700
        /*14b8*/ 	.word	0x00000009
        /*14bc*/ 	.word	0x00000000
        /*14c0*/ 	.short	0x010a
        /*14c2*/ 	.byte	0x3f
	.zero		1


	//   ....[109]....
        /*14c4*/ 	.word	0x00011750
        /*14c8*/ 	.word	0x00000006
        /*14cc*/ 	.word	0x00000000
        /*14d0*/ 	.short	0x010a
        /*14d2*/ 	.byte	0x3f
	.zero		1


	//----- nvinfo : EIATTR_NUM_MBARRIERS
	.align		4
.L_30:
        /*14d4*/ 	.byte	0x03, 0x38
        /*14d6*/ 	.short	0x0032


	//----- nvinfo : EIATTR_EXIT_INSTR_OFFSETS
	.align		4
        /*14d8*/ 	.byte	0x04, 0x1c
        /*14da*/ 	.short	(.L_32 - .L_31)


	//   ....[0]....
.L_31:
        /*14dc*/ 	.word	0x000017b0


	//   ....[1]....
        /*14e0*/ 	.word	0x00001810


	//   ....[2]....
        /*14e4*/ 	.word	0x0000f2e0


	//   ....[3]....
        /*14e8*/ 	.word	0x0000f310


	//   ....[4]....
        /*14ec*/ 	.word	0x00010e00


	//----- nvinfo : EIATTR_MAX_THREADS
	.align		4
.L_32:
        /*14f0*/ 	.byte	0x04, 0x05
        /*14f2*/ 	.short	(.L_34 - .L_33)
.L_33:
        /*14f4*/ 	.word	0x00000180
        /*14f8*/ 	.word	0x00000001
        /*14fc*/ 	.word	0x00000001


	//----- nvinfo : EIATTR_CRS_STACK_SIZE
	.align		4
.L_34:
        /*1500*/ 	.byte	0x04, 0x1e
        /*1502*/ 	.short	(.L_36 - .L_35)
.L_35:
        /*1504*/ 	.word	0x00000000


	//----- nvinfo : EIATTR_CBANK_PARAM_SIZE
	.align		4
.L_36:
        /*1508*/ 	.byte	0x03, 0x19
        /*150a*/ 	.short	0x0470


	//----- nvinfo : EIATTR_PARAM_CBANK
	.align		4
        /*150c*/ 	.byte	0x04, 0x0a
        /*150e*/ 	.short	(.L_38 - .L_37)
	.align		4
.L_37:
        /*1510*/ 	.word	index@(.nv.constant0._ZN7cutlass13device_kernelINS_4gemm6kernel13GemmUniversalIN4cute5tupleIJiiiiEEENS1_10collective13CollectiveMmaINS1_37MainloopSm90TmaGmmaWarpSpecializedFP8ILi22ENS5_IJNS4_1CILi8EEENSA_ILi1EEESC_EEENS1_32KernelTmaWarpSpecializedPingpongEEENS5_IJNSA_ILi64EEENSA_ILi256EEENSA_ILi32EEEEEENS_12float_e5m2_tENS5_IJlSC_lEEESK_SL_NS4_8TiledMMAINS4_8MMA_AtomIJNS4_4SM904GMMA31MMA_64x256x32_F32E5M2E5M2_SS_TNILNSP_7ScaleInE1ELSR_1EEEEEENS4_6LayoutINS5_IJSC_SC_SC_EEENS5_IJNSA_ILi0EEESW_SW_EEEEENS5_IJNS4_10UnderscoreESZ_SZ_EEEEENS4_13SM90_TMA_LOADENS4_14ComposedLayoutINS4_7SwizzleILi1ELi4ELi3EEENS4_18smem_ptr_flag_bitsILi8EEENSU_INS5_IJSB_SI_EEENS5_IJSI_SC_EEEEEEEvNS4_8identityENS4_23SM90_TMA_LOAD_MULTICASTES1B_vS1C_EENS_8epilogue10collective6detail29Sm90TmaWarpSpecializedAdapterINS1G_15DefaultEpilogueISK_SL_SL_NS1F_6thread17LinearCombinationISK_Li1EffLNS1K_9ScaleType4KindE0ELNS_15FloatRoundStyleE2ESK_EENS1_15EpilogueDefaultEEEEEvvEEEEvNT_6ParamsE)
        /*1514*/ 	.short	0x0210
        /*1516*/ 	.short	0x0470


	//----- nvinfo : EIATTR_SW_WAR
	.align		4
.L_38:
        /*1518*/ 	.byte	0x04, 0x36
        /*151a*/ 	.short	(.L_40 - .L_39)
.L_39:
        /*151c*/ 	.word	0x00000008
.L_40:


//--------------------- .nv.callgraph             --------------------------
	.section	.nv.callgraph,"",@"SHT_CUDA_CALLGRAPH"
	.align	4
	.sectionentsize	8
	.align		4
        /*0000*/ 	.word	0x00000000
	.align		4
        /*0004*/ 	.word	0xffffffff
	.align		4
        /*0008*/ 	.word	0x00000000
	.align		4
        /*000c*/ 	.word	0xfffffffe
	.align		4
        /*0010*/ 	.word	0x00000000
	.align		4
        /*0014*/ 	.word	0xfffffffd
	.align		4
        /*0018*/ 	.word	0x00000000
	.align		4
        /*001c*/ 	.word	0xfffffffc


//--------------------- .nv.constant4             --------------------------
	.section	.nv.constant4,"a",@progbits
	.align	8
	.align		8
.nv.constant4:
        /*0000*/ 	.dword	_ZN40_INTERNAL_b502bfb3_4_k_cu_f050b6bf_230024cuda3std3__45__cpo5beginE
	.align		8
        /*0008*/ 	.dword	_ZN40_INTERNAL_b502bfb3_4_k_cu_f050b6bf_230024cuda3std3__45__cpo3endE
	.align		8
        /*0010*/ 	.dword	_ZN40_INTERNAL_b502bfb3_4_k_cu_f050b6bf_230024cuda3std3__45__cpo6cbeginE
	.align		8
        /*0018*/ 	.dword	_ZN40_INTERNAL_b502bfb3_4_k_cu_f050b6bf_230024cuda3std3__45__cpo4cendE
	.align		8
        /*0020*/ 	.dword	_ZN40_INTERNAL_b502bfb3_4_k_cu_f050b6bf_230024cuda3std3__442_GLOBAL__N__b502bfb3_4_k_cu_f050b6bf_230026ignoreE
	.align		8
        /*0028*/ 	.dword	_ZN40_INTERNAL_b502bfb3_4_k_cu_f050b6bf_230024cuda3std3__419piecewise_constructE
	.align		8
        /*0030*/ 	.dword	_ZN40_INTERNAL_b502bfb3_4_k_cu_f050b6bf_230024cuda3std3__48in_placeE
	.align		8
        /*0038*/ 	.dword	_ZN40_INTERNAL_b502bfb3_4_k_cu_f050b6bf_230024cuda3std6ranges3__45__cpo4swapE
	.align		8
        /*0040*/ 	.dword	_ZN40_INTERNAL_b502bfb3_4_k_cu_f050b6bf_230024cuda3std6ranges3__45__cpo9iter_moveE
	.align		8
        /*0048*/ 	.dword	_ZN40_INTERNAL_b502bfb3_4_k_cu_f050b6bf_230024cute7productE
	.align		8
        /*0050*/ 	.dword	_ZN40_INTERNAL_b502bfb3_4_k_cu_f050b6bf_230024cute1_E


//--------------------- .text._ZN7cutlass13device_kernelINS_4gemm6kernel13GemmUniversalIN4cute5tupleIJiiiiEEENS1_10collective13CollectiveMmaINS1_37MainloopSm90TmaGmmaWarpSpecializedFP8ILi22ENS5_IJNS4_1CILi8EEENSA_ILi1EEESC_EEENS1_32KernelTmaWarpSpecializedPingpongEEENS5_IJNSA_ILi64EEENSA_ILi256EEENSA_ILi32EEEEEENS_12float_e5m2_tENS5_IJlSC_lEEESK_SL_NS4_8TiledMMAINS4_8MMA_AtomIJNS4_4SM904GMMA31MMA_64x256x32_F32E5M2E5M2_SS_TNILNSP_7ScaleInE1ELSR_1EEEEEENS4_6LayoutINS5_IJSC_SC_SC_EEENS5_IJNSA_ILi0EEESW_SW_EEEEENS5_IJNS4_10UnderscoreESZ_SZ_EEEEENS4_13SM90_TMA_LOADENS4_14ComposedLayoutINS4_7SwizzleILi1ELi4ELi3EEENS4_18smem_ptr_flag_bitsILi8EEENSU_INS5_IJSB_SI_EEENS5_IJSI_SC_EEEEEEEvNS4_8identityENS4_23SM90_TMA_LOAD_MULTICASTES1B_vS1C_EENS_8epilogue10collective6detail29Sm90TmaWarpSpecializedAdapterINS1G_15DefaultEpilogueISK_SL_SL_NS1F_6thread17LinearCombinationISK_Li1EffLNS1K_9ScaleType4KindE0ELNS_15FloatRoundStyleE2ESK_EENS1_15EpilogueDefaultEEEEEvvEEEEvNT_6ParamsE --------------------------
	.section	.text._ZN7cutlass13device_kernelINS_4gemm6kernel13GemmUniversalIN4cute5tupleIJiiiiEEENS1_10collective13CollectiveMmaINS1_37MainloopSm90TmaGmmaWarpSpecializedFP8ILi22ENS5_IJNS4_1CILi8EEENSA_ILi1EEESC_EEENS1_32KernelTmaWarpSpecializedPingpongEEENS5_IJNSA_ILi64EEENSA_ILi256EEENSA_ILi32EEEEEENS_12float_e5m2_tENS5_IJlSC_lEEESK_SL_NS4_8TiledMMAINS4_8MMA_AtomIJNS4_4SM904GMMA31MMA_64x256x32_F32E5M2E5M2_SS_TNILNSP_7ScaleInE1ELSR_1EEEEEENS4_6LayoutINS5_IJSC_SC_SC_EEENS5_IJNSA_ILi0EEESW_SW_EEEEENS5_IJNS4_10UnderscoreESZ_SZ_EEEEENS4_13SM90_TMA_LOADENS4_14ComposedLayoutINS4_7SwizzleILi1ELi4ELi3EEENS4_18smem_ptr_flag_bitsILi8EEENSU_INS5_IJSB_SI_EEENS5_IJSI_SC_EEEEEEEvNS4_8identityENS4_23SM90_TMA_LOAD_MULTICASTES1B_vS1C_EENS_8epilogue10collective6detail29Sm90TmaWarpSpecializedAdapterINS1G_15DefaultEpilogueISK_SL_SL_NS1F_6thread17LinearCombinationISK_Li1EffLNS1K_9ScaleType4KindE0ELNS_15FloatRoundStyleE2ESK_EENS1_15EpilogueDefaultEEEEEvvEEEEvNT_6ParamsE,"ax",@progbits
	.align	128
.text._ZN7cutlass13device_kernelINS_4gemm6kernel13GemmUniversalIN4cute5tupleIJiiiiEEENS1_10collective13CollectiveMmaINS1_37MainloopSm90TmaGmmaWarpSpecializedFP8ILi22ENS5_IJNS4_1CILi8EEENSA_ILi1EEESC_EEENS1_32KernelTmaWarpSpecializedPingpongEEENS5_IJNSA_ILi64EEENSA_ILi256EEENSA_ILi32EEEEEENS_12float_e5m2_tENS5_IJlSC_lEEESK_SL_NS4_8TiledMMAINS4_8MMA_AtomIJNS4_4SM904GMMA31MMA_64x256x32_F32E5M2E5M2_SS_TNILNSP_7ScaleInE1ELSR_1EEEEEENS4_6LayoutINS5_IJSC_SC_SC_EEENS5_IJNSA_ILi0EEESW_SW_EEEEENS5_IJNS4_10UnderscoreESZ_SZ_EEEEENS4_13SM90_TMA_LOADENS4_14ComposedLayoutINS4_7SwizzleILi1ELi4ELi3EEENS4_18smem_ptr_flag_bitsILi8EEENSU_INS5_IJSB_SI_EEENS5_IJSI_SC_EEEEEEEvNS4_8identityENS4_23SM90_TMA_LOAD_MULTICASTES1B_vS1C_EENS_8epilogue10collective6detail29Sm90TmaWarpSpecializedAdapterINS1G_15DefaultEpilogueISK_SL_SL_NS1F_6thread17LinearCombinationISK_Li1EffLNS1K_9ScaleType4KindE0ELNS_15FloatRoundStyleE2ESK_EENS1_15EpilogueDefaultEEEEEvvEEEEvNT_6ParamsE:
        .type           _ZN7cutlass13device_kernelINS_4gemm6kernel13GemmUniversalIN4cute5tupleIJiiiiEEENS1_10collective13CollectiveMmaINS1_37MainloopSm90TmaGmmaWarpSpecializedFP8ILi22ENS5_IJNS4_1CILi8EEENSA_ILi1EEESC_EEENS1_32KernelTmaWarpSpecializedPingpongEEENS5_IJNSA_ILi64EEENSA_ILi256EEENSA_ILi32EEEEEENS_12float_e5m2_tENS5_IJlSC_lEEESK_SL_NS4_8TiledMMAINS4_8MMA_AtomIJNS4_4SM904GMMA31MMA_64x256x32_F32E5M2E5M2_SS_TNILNSP_7ScaleInE1ELSR_1EEEEEENS4_6LayoutINS5_IJSC_SC_SC_EEENS5_IJNSA_ILi0EEESW_SW_EEEEENS5_IJNS4_10UnderscoreESZ_SZ_EEEEENS4_13SM90_TMA_LOADENS4_14ComposedLayoutINS4_7SwizzleILi1ELi4ELi3EEENS4_18smem_ptr_flag_bitsILi8EEENSU_INS5_IJSB_SI_EEENS5_IJSI_SC_EEEEEEEvNS4_8identityENS4_23SM90_TMA_LOAD_MULTICASTES1B_vS1C_EENS_8epilogue10collective6detail29Sm90TmaWarpSpecializedAdapterINS1G_15DefaultEpilogueISK_SL_SL_NS1F_6thread17LinearCombinationISK_Li1EffLNS1K_9ScaleType4KindE0ELNS_15FloatRoundStyleE2ESK_EENS1_15EpilogueDefaultEEEEEvvEEEEvNT_6ParamsE,@function
        .size           _ZN7cutlass13device_kernelINS_4gemm6kernel13GemmUniversalIN4cute5tupleIJiiiiEEENS1_10collective13CollectiveMmaINS1_37MainloopSm90TmaGmmaWarpSpecializedFP8ILi22ENS5_IJNS4_1CILi8EEENSA_ILi1EEESC_EEENS1_32KernelTmaWarpSpecializedPingpongEEENS5_IJNSA_ILi64EEENSA_ILi256EEENSA_ILi32EEEEEENS_12float_e5m2_tENS5_IJlSC_lEEESK_SL_NS4_8TiledMMAINS4_8MMA_AtomIJNS4_4SM904GMMA31MMA_64x256x32_F32E5M2E5M2_SS_TNILNSP_7ScaleInE1ELSR_1EEEEEENS4_6LayoutINS5_IJSC_SC_SC_EEENS5_IJNSA_ILi0EEESW_SW_EEEEENS5_IJNS4_10UnderscoreESZ_SZ_EEEEENS4_13SM90_TMA_LOADENS4_14ComposedLayoutINS4_7SwizzleILi1ELi4ELi3EEENS4_18smem_ptr_flag_bitsILi8EEENSU_INS5_IJSB_SI_EEENS5_IJSI_SC_EEEEEEEvNS4_8identityENS4_23SM90_TMA_LOAD_MULTICASTES1B_vS1C_EENS_8epilogue10collective6detail29Sm90TmaWarpSpecializedAdapterINS1G_15DefaultEpilogueISK_SL_SL_NS1F_6thread17LinearCombinationISK_Li1EffLNS1K_9ScaleType4KindE0ELNS_15FloatRoundStyleE2ESK_EENS1_15EpilogueDefaultEEEEEvvEEEEvNT_6ParamsE,(.L_x_373 - _ZN7cutlass13device_kernelINS_4gemm6kernel13GemmUniversalIN4cute5tupleIJiiiiEEENS1_10collective13CollectiveMmaINS1_37MainloopSm90TmaGmmaWarpSpecializedFP8ILi22ENS5_IJNS4_1CILi8EEENSA_ILi1EEESC_EEENS1_32KernelTmaWarpSpecializedPingpongEEENS5_IJNSA_ILi64EEENSA_ILi256EEENSA_ILi32EEEEEENS_12float_e5m2_tENS5_IJlSC_lEEESK_SL_NS4_8TiledMMAINS4_8MMA_AtomIJNS4_4SM904GMMA31MMA_64x256x32_F32E5M2E5M2_SS_TNILNSP_7ScaleInE1ELSR_1EEEEEENS4_6LayoutINS5_IJSC_SC_SC_EEENS5_IJNSA_ILi0EEESW_SW_EEEEENS5_IJNS4_10UnderscoreESZ_SZ_EEEEENS4_13SM90_TMA_LOADENS4_14ComposedLayoutINS4_7SwizzleILi1ELi4ELi3EEENS4_18smem_ptr_flag_bitsILi8EEENSU_INS5_IJSB_SI_EEENS5_IJSI_SC_EEEEEEEvNS4_8identityENS4_23SM90_TMA_LOAD_MULTICASTES1B_vS1C_EENS_8epilogue10collective6detail29Sm90TmaWarpSpecializedAdapterINS1G_15DefaultEpilogueISK_SL_SL_NS1F_6thread17LinearCombinationISK_Li1EffLNS1K_9ScaleType4KindE0ELNS_15FloatRoundStyleE2ESK_EENS1_15EpilogueDefaultEEEEEvvEEEEvNT_6ParamsE)
        .other          _ZN7cutlass13device_kernelINS_4gemm6kernel13GemmUniversalIN4cute5tupleIJiiiiEEENS1_10collective13CollectiveMmaINS1_37MainloopSm90TmaGmmaWarpSpecializedFP8ILi22ENS5_IJNS4_1CILi8EEENSA_ILi1EEESC_EEENS1_32KernelTmaWarpSpecializedPingpongEEENS5_IJNSA_ILi64EEENSA_ILi256EEENSA_ILi32EEEEEENS_12float_e5m2_tENS5_IJlSC_lEEESK_SL_NS4_8TiledMMAINS4_8MMA_AtomIJNS4_4SM904GMMA31MMA_64x256x32_F32E5M2E5M2_SS_TNILNSP_7ScaleInE1ELSR_1EEEEEENS4_6LayoutINS5_IJSC_SC_SC_EEENS5_IJNSA_ILi0EEESW_SW_EEEEENS5_IJNS4_10UnderscoreESZ_SZ_EEEEENS4_13SM90_TMA_LOADENS4_14ComposedLayoutINS4_7SwizzleILi1ELi4ELi3EEENS4_18smem_ptr_flag_bitsILi8EEENSU_INS5_IJSB_SI_EEENS5_IJSI_SC_EEEEEEEvNS4_8identityENS4_23SM90_TMA_LOAD_MULTICASTES1B_vS1C_EENS_8epilogue10collective6detail29Sm90TmaWarpSpecializedAdapterINS1G_15DefaultEpilogueISK_SL_SL_NS1F_6thread17LinearCombinationISK_Li1EffLNS1K_9ScaleType4KindE0ELNS_15FloatRoundStyleE2ESK_EENS1_15EpilogueDefaultEEEEEvvEEEEvNT_6ParamsE,@"STO_CUDA_ENTRY STV_DEFAULT"
_ZN7cutlass13device_kernelINS_4gemm6kernel13GemmUniversalIN4cute5tupleIJiiiiEEENS1_10collective13CollectiveMmaINS1_37MainloopSm90TmaGmmaWarpSpecializedFP8ILi22ENS5_IJNS4_1CILi8EEENSA_ILi1EEESC_EEENS1_32KernelTmaWarpSpecializedPingpongEEENS5_IJNSA_ILi64EEENSA_ILi256EEENSA_ILi32EEEEEENS_12float_e5m2_tENS5_IJlSC_lEEESK_SL_NS4_8TiledMMAINS4_8MMA_AtomIJNS4_4SM904GMMA31MMA_64x256x32_F32E5M2E5M2_SS_TNILNSP_7ScaleInE1ELSR_1EEEEEENS4_6LayoutINS5_IJSC_SC_SC_EEENS5_IJNSA_ILi0EEESW_SW_EEEEENS5_IJNS4_10UnderscoreESZ_SZ_EEEEENS4_13SM90_TMA_LOADENS4_14ComposedLayoutINS4_7SwizzleILi1ELi4ELi3EEENS4_18smem_ptr_flag_bitsILi8EEENSU_INS5_IJSB_SI_EEENS5_IJSI_SC_EEEEEEEvNS4_8identityENS4_23SM90_TMA_LOAD_MULTICASTES1B_vS1C_EENS_8epilogue10collective6detail29Sm90TmaWarpSpecializedAdapterINS1G_15DefaultEpilogueISK_SL_SL_NS1F_6thread17LinearCombinationISK_Li1EffLNS1K_9ScaleType4KindE0ELNS_15FloatRoundStyleE2ESK_EENS1_15EpilogueDefaultEEEEEvvEEEEvNT_6ParamsE:
[----:B------:R-:W0:Y:S02]  /*0000*/  LDC R1, c[0x0][0x28] ;  /* 0x00000a00ff017b82 */ /* 0x000e240000000800 */
[----:B0-----:R-:W-:Y:S01]  /*0010*/  VIADD R1, R1, 0xfffffee8 ;  /* 0xfffffee801017836 */ /* 0x001fe20000000000 */
[----:B------:R-:W0:Y:S01]  /*0020*/  S2R R2, SR_TID.X ;  /* 0x0000000000027919 */ /* 0x000e220000002100 */
[----:B------:R-:W-:Y:S01]  /*0030*/  ELECT P0, URZ, PT ;  /* 0x00000000003f782f */ /* 0x000fe20003800000 */
[----:B------:R-:W-:Y:S01]  /*0040*/  BSSY B0, `(.L_x_0) ;  /* 0x0000014000007945 */ /* 0x000fe20003800000 */
[--C-:B0-----:R-:W-:Y:S02]  /*0050*/  SHF.R.U32.HI R0, RZ, 0x5, R2.reuse ;  /* 0x00000005ff007819 */ /* 0x101fe40000011602 */
[----:B------:R-:W-:-:S03]  /*0060*/  SHF.R.U32.HI R5, RZ, 0x7, R2 ;  /* 0x00000007ff057819 */ /* 0x000fc60000011602 */
[----:B------:R-:W0:Y:S02]  /*0070*/  SHFL.IDX PT, R3, R0, RZ, 0x1f ;  /* 0x00001fff00037589 */ /* 0x000e2400000e0000 */
[----:B0-----:R-:W-:Y:S02]  /*0080*/  R2UR UR6, R3 ;  /* 0x00000000030672ca */ /* 0x001fe400000e0000 */
[----:B------:R0:W1:Y:S11]  /*0090*/  SHFL.IDX PT, R3, R5, RZ, 0x1f ;  /* 0x00001fff05037589 */ /* 0x00007600000e0000 */
[----:B------:R-:W-:-:S02]  /*00a0*/  USHF.R.S32.HI UR4, URZ, 0x1f, UR6 ;  /* 0x0000001f3f047899 */ /* 0x000fc40008011406 */
[----:B------:R-:W-:Y:S02]  /*00b0*/  ISETP.NE.OR P0, PT, RZ, UR6, !P0 ;  /* 0x00000006ff007c0c */ /* 0x000fe4000c705670 */
[----:B------:R-:W-:-:S04]  /*00c0*/  ULEA.HI UR4, UR4, UR6, URZ, 0x2 ;  /* 0x0000000604047291 */ /* 0x000fc8000f8f103f */
[----:B------:R-:W-:-:S04]  /*00d0*/  ULOP3.LUT UR4, UR4, 0xfffffffc, URZ, 0xc0, !UPT ;  /* 0xfffffffc04047892 */ /* 0x000fc8000f8ec03f */
[----:B------:R-:W-:-:S03]  /*00e0*/  UIADD3 UR6, UR6, -UR4, URZ ;  /* 0x8000000406067290 */ /* 0x000fc6000fffe03f */
[----:B01----:R-:W-:Y:S09]  /*00f0*/  @P0 BRA `(.L_x_1) ;  /* 0x0000000000200947 */ /* 0x003ff20003800000 */
[----:B------:R-:W-:Y:S02]  /*0100*/  ULDC.64 UR4, c[0x0][0x198] ;  /* 0x0000660000047ab9 */ /* 0x000fe40000000a00 */
[----:B------:R-:W-:Y:S02]  /*0110*/  UIADD3 UR8, UP0, UR4, 0xf0, URZ ;  /* 0x000000f004087890 */ /* 0x000fe4000ff1e03f */
[----:B------:R-:W-:Y:S02]  /*0120*/  UIADD3 UR4, UP1, UR4, 0x1f0, URZ ;  /* 0x000001f004047890 */ /* 0x000fe4000ff3e03f */
[----:B------:R-:W-:Y:S02]  /*0130*/  UIADD3.X UR9, URZ, UR5, URZ, UP0, !UPT ;  /* 0x000000053f097290 */ /* 0x000fe400087fe43f */
[----:B------:R-:W-:-:S07]  /*0140*/  UIADD3.X UR5, URZ, UR5, URZ, UP1, !UPT ;  /* 0x000000053f057290 */ /* 0x000fce0008ffe43f */
[----:B------:R0:W-:Y:S02]  /*0150*/  UTMACCTL.PF [UR8] ;  /* 0x00000000080079b9 */ /* 0x0001e40008040000 */
[----:B------:R0:W-:Y:S02]  /*0160*/  UTMACCTL.PF [UR4] ;  /* 0x00000000040079b9 */ /* 0x0001e40008040000 */
[----:B0-----:R-:W-:Y:S01]  /*0170*/  NOP ;  /* 0x0000000000007918 */ /* 0x001fe20000000000 */
.L_x_1:
[----:B------:R-:W-:Y:S05]  /*0180*/  BSYNC B0 ;  /* 0x0000000000007941 */ /* 0x000fea0003800000 */
.L_x_0:
[----:B------:R-:W0:Y:S01]  /*0190*/  SHFL.IDX PT, R4, R0, RZ, 0x1f ;  /* 0x00001fff00047589 */ /* 0x000e2200000e0000 */
[----:B------:R-:W-:Y:S01]  /*01a0*/  R2UR UR14, R3 ;  /* 0x00000000030e72ca */ /* 0x000fe200000e0000 */
[----:B------:R-:W-:Y:S01]  /*01b0*/  UISETP.NE.AND UP0, UPT, UR6, 0x3, UPT ;  /* 0x000000030600788c */ /* 0x000fe2000bf05270 */
[----:B------:R-:W-:-:S03]  /*01c0*/  SHF.R.S32.HI R3, RZ, 0x1f, R2 ;  /* 0x0000001fff037819 */ /* 0x000fc60000011402 */
[----:B------:R-:W-:Y:S01]  /*01d0*/  UISETP.EQ.OR UP0, UPT, UR6, URZ, !UP0 ;  /* 0x0000003f0600728c */ /* 0x000fe2000c702670 */
[----:B------:R-:W-:-:S04]  /*01e0*/  LEA.HI R3, R3, R2, RZ, 0x7 ;  /* 0x0000000203037211 */ /* 0x000fc800078f38ff */
[----:B------:R-:W-:-:S03]  /*01f0*/  LOP3.LUT R3, R3, 0xffffff80, RZ, 0xc0, !PT ;  /* 0xffffff8003037812 */ /* 0x000fc600078ec0ff */
[----:B------:R-:W-:Y:S02]  /*0200*/  UIADD3 UR12, UR14, -0x1, URZ ;  /* 0xffffffff0e0c7890 */ /* 0x000fe4000fffe03f */
[----:B------:R-:W-:Y:S01]  /*0210*/  UISETP.EQ.AND UP0, UPT, UR14, URZ, UP0 ;  /* 0x0000003f0e00728c */ /* 0x000fe20008702270 */
[----:B------:R-:W-:Y:S01]  /*0220*/  IMAD.IADD R3, R2, 0x1, -R3 ;  /* 0x0000000102037824 */ /* 0x000fe200078e0a03 */
[----:B------:R-:W-:Y:S02]  /*0230*/  UISETP.GE.U32.AND UP1, UPT, UR12, 0x2, UPT ;  /* 0x000000020c00788c */ /* 0x000fe4000bf26070 */
[----:B------:R-:W-:Y:S02]  /*0240*/  USEL UR13, URZ, 0x1, !UP0 ;  /* 0x000000013f0d7887 */ /* 0x000fe4000c000000 */
[----:B------:R-:W-:Y:S02]  /*0250*/  SHF.R.S32.HI R12, RZ, 0x1f, R3 ;  /* 0x0000001fff0c7819 */ /* 0x000fe40000011403 */
[----:B0-----:R-:W-:Y:S01]  /*0260*/  ISETP.NE.AND P0, PT, R4, RZ, PT ;  /* 0x000000ff0400720c */ /* 0x001fe20003f05270 */
[----:B------:R-:W-:-:S12]  /*0270*/  USEL UR13, UR13, 0x2, UP1 ;  /* 0x000000020d0d7887 */ /* 0x000fd80008800000 */
[----:B------:R-:W-:Y:S05]  /*0280*/  @P0 BRA `(.L_x_2) ;  /* 0x0000000000f40947 */ /* 0x000fea0003800000 */
[----:B------:R-:W-:Y:S01]  /*0290*/  ELECT P0, URZ, PT ;  /* 0x00000000003f782f */ /* 0x000fe20003800000 */
[----:B------:R-:W-:-:S12]  /*02a0*/  BSSY B0, `(.L_x_2) ;  /* 0x000003b000007945 */ /* 0x000fd80003800000 */
[----:B------:R-:W-:Y:S05]  /*02b0*/  @!P0 BRA `(.L_x_3) ;  /* 0x0000000000e48947 */ /* 0x000fea0003800000 */
[----:B------:R-:W0:Y:S01]  /*02c0*/  S2UR UR7, SR_CgaCtaId ;  /* 0x00000000000779c3 */ /* 0x000e220000008800 */
[----:B------:R-:W-:Y:S01]  /*02d0*/  UMOV UR4, 0x400 ;  /* 0x0000040000047882 */ /* 0x000fe20000000000 */
[----:B------:R-:W-:Y:S01]  /*02e0*/  UMOV UR5, 0x1 ;  /* 0x0000000100057882 */ /* 0x000fe20000000000 */
[----:B------:R-:W-:Y:S02]  /*02f0*/  UMOV UR8, 0x8 ;  /* 0x0000000800087882 */ /* 0x000fe40000000000 */
[----:B------:R-:W-:-:S04]  /*0300*/  UIADD3 UR8, -UR8, 0x100000, URZ ;  /* 0x0010000008087890 */ /* 0x000fc8000fffe13f */
[----:B------:R-:W-:Y:S02]  /*0310*/  USHF.L.U32 UR9, UR8, 0xb, URZ ;  /* 0x0000000b08097899 */ /* 0x000fe4000800063f */
[----:B------:R-:W-:Y:S02]  /*0320*/  USHF.L.U32 UR8, UR8, 0x1, URZ ;  /* 0x0000000108087899 */ /* 0x000fe4000800063f */
[----:B0-----:R-:W-:Y:S02]  /*0330*/  ULEA UR7, UR7, UR4, 0x18 ;  /* 0x0000000407077291 */ /* 0x001fe4000f8ec03f */
[----:B------:R-:W-:-:S04]  /*0340*/  UIADD3 UR4, -UR5, 0x100000, URZ ;  /* 0x0010000005047890 */ /* 0x000fc8000fffe13f */
[----:B------:R-:W-:Y:S02]  /*0350*/  USHF.L.U32 UR5, UR4, 0xb, URZ ;  /* 0x0000000b04057899 */ /* 0x000fe4000800063f */
[----:B------:R-:W-:Y:S01]  /*0360*/  USHF.L.U32 UR4, UR4, 0x1, URZ ;  /* 0x0000000104047899 */ /* 0x000fe2000800063f */
[----:B------:R-:W0:Y:S11]  /*0370*/  FENCE.VIEW.ASYNC.S ;  /* 0x00000000000073c6 */ /* 0x000e360000000000 */
[----:B0-----:R0:W1:Y:S01]  /*0380*/  SYNCS.EXCH.64 URZ, [UR7], UR4 ;  /* 0x00000004073f75b2 */ /* 0x0010620008000100 */
[----:B------:R0:W2:Y:S01]  /*0390*/  SYNCS.EXCH.64 URZ, [UR7+0xb0], UR8 ;  /* 0x0000b008073f75b2 */ /* 0x0000a20008000100 */
[----:B------:R0:W3:Y:S01]  /*03a0*/  SYNCS.EXCH.64 URZ, [UR7+0x8], UR4 ;  /* 0x00000804073f75b2 */ /* 0x0000e20008000100 */
[----:B------:R0:W4:Y:S01]  /*03b0*/  SYNCS.EXCH.64 URZ, [UR7+0xb8], UR8 ;  /* 0x0000b808073f75b2 */ /* 0x0001220008000100 */
[----:B------:R0:W0:Y:S01]  /*03c0*/  SYNCS.EXCH.64 URZ, [UR7+0x10], UR4 ;  /* 0x00001004073f75b2 */ /* 0x0000220008000100 */
        /* <DEDUP_REMOVED lines=39> */
[----:B-1234-:R-:W-:Y:S01]  /*0640*/  NOP ;  /* 0x0000000000007918 */ /* 0x01efe20000000000 */
.L_x_3:
[----:B0-----:R-:W-:Y:S05]  /*0650*/  BSYNC B0 ;  /* 0x0000000000007941 */ /* 0x001fea0003800000 */
.L_x_2:
[----:B------:R-:W-:Y:S01]  /*0660*/  SHF.R.S32.HI R9, RZ, 0x1f, R4 ;  /* 0x0000001fff097819 */ /* 0x000fe20000011404 */
[----:B------:R-:W0:Y:S01]  /*0670*/  S2UR UR15, SR_CTAID.X ;  /* 0x00000000000f79c3 */ /* 0x000e220000002500 */
[----:B------:R-:W1:Y:S01]  /*0680*/  SHFL.IDX PT, R10, R0, RZ, 0x1f ;  /* 0x00001fff000a7589 */ /* 0x000e6200000e0000 */
[----:B------:R-:W-:Y:S02]  /*0690*/  LEA.HI R6, R12, R3, RZ, 0x3 ;  /* 0x000000030c067211 */ /* 0x000fe400078f18ff */
[----:B------:R-:W-:Y:S02]  /*06a0*/  ELECT P0, URZ, PT ;  /* 0x00000000003f782f */ /* 0x000fe40003800000 */
[----:B------:R-:W-:Y:S01]  /*06b0*/  LEA.HI R9, R9, R4, RZ, 0x2 ;  /* 0x0000000409097211 */ /* 0x000fe200078f10ff */
[----:B------:R0:W2:Y:S01]  /*06c0*/  SHFL.IDX PT, R8, R0, RZ, 0x1f ;  /* 0x00001fff00087589 */ /* 0x0000a200000e0000 */
[----:B------:R-:W-:Y:S02]  /*06d0*/  SHF.R.S32.HI R7, RZ, 0x3, R6 ;  /* 0x00000003ff077819 */ /* 0x000fe40000011406 */
[----:B------:R-:W-:-:S02]  /*06e0*/  ELECT P1, URZ, PT ;  /* 0x00000000003f782f */ /* 0x000fc40003820000 */
[----:B------:R-:W-:Y:S01]  /*06f0*/  LOP3.LUT R9, R9, 0x3ffffffc, RZ, 0xc0, !PT ;  /* 0x3ffffffc09097812 */ /* 0x000fe200078ec0ff */
[----:B------:R-:W-:Y:S01]  /*0700*/  ULDC UR4, c[0x0][0x150] ;  /* 0x0000540000047ab9 */ /* 0x000fe20000000800 */
[----:B------:R-:W-:Y:S01]  /*0710*/  SHF.R.S32.HI R6, RZ, 0x1f, R6 ;  /* 0x0000001fff067819 */ /* 0x000fe20000011406 */
[----:B------:R-:W3:Y:S01]  /*0720*/  LDC R11, c[0x0][0x144] ;  /* 0x00005100ff0b7b82 */ /* 0x000ee20000000800 */
[----:B------:R-:W-:Y:S01]  /*0730*/  UMOV UR9, 0x80 ;  /* 0x0000008000097882 */ /* 0x000fe20000000000 */
[----:B------:R-:W-:Y:S01]  /*0740*/  IMAD.IADD R9, R4, 0x1, -R9 ;  /* 0x0000000104097824 */ /* 0x000fe200078e0a09 */
[----:B------:R-:W-:Y:S01]  /*0750*/  LEA.HI R6, R6, R7, RZ, 0x2 ;  /* 0x0000000706067211 */ /* 0x000fe200078f10ff */
[----:B------:R-:W4:Y:S01]  /*0760*/  S2R R4, SR_CTAID.Y ;  /* 0x0000000000047919 */ /* 0x000f220000002600 */
[----:B------:R-:W-:Y:S01]  /*0770*/  NOP ;  /* 0x0000000000007918 */ /* 0x000fe20000000000 */
[----:B------:R-:W-:Y:S01]  /*0780*/  NOP ;  /* 0x0000000000007918 */ /* 0x000fe20000000000 */
[----:B------:R-:W-:Y:S01]  /*0790*/  LOP3.LUT R6, R6, 0xfffffffc, RZ, 0xc0, !PT ;  /* 0xfffffffc06067812 */ /* 0x000fe200078ec0ff */
[----:B------:R-:W5:Y:S01]  /*07a0*/  LDC R17, c[0x0][0x148] ;  /* 0x00005200ff117b82 */ /* 0x000f620000000800 */
[----:B------:R-:W-:-:S03]  /*07b0*/  ISETP.NE.AND P3, PT, RZ, UR14, PT ;  /* 0x0000000eff007c0c */ /* 0x000fc6000bf65270 */
[----:B------:R-:W-:Y:S01]  /*07c0*/  IMAD.IADD R6, R7, 0x1, -R6 ;  /* 0x0000000107067824 */ /* 0x000fe200078e0a06 */
[----:B0-----:R-:W-:Y:S02]  /*07d0*/  I2FP.F32.U32 R0, UR15 ;  /* 0x0000000f00007c45 */ /* 0x001fe40008201000 */
[----:B-1----:R-:W-:Y:S01]  /*07e0*/  ISETP.NE.OR P0, PT, R10, RZ, !P0 ;  /* 0x000000ff0a00720c */ /* 0x002fe20004705670 */
[----:B------:R-:W-:Y:S01]  /*07f0*/  IMAD R6, R9, 0x4, R6 ;  /* 0x0000000409067824 */ /* 0x000fe200078e0206 */
[----:B--2---:R-:W-:Y:S01]  /*0800*/  ISETP.NE.OR P1, PT, R8, RZ, !P1 ;  /* 0x000000ff0800720c */ /* 0x004fe20004f25670 */
[----:B------:R-:W-:Y:S02]  /*0810*/  FMUL R10, R0, UR4 ;  /* 0x00000004000a7c20 */ /* 0x000fe40008400000 */
[----:B------:R-:W-:Y:S01]  /*0820*/  IMAD.SHL.U32 R7, R6, 0x4, RZ ;  /* 0x0000000406077824 */ /* 0x000fe200078e00ff */
[----:B------:R-:W-:-:S03]  /*0830*/  ULDC UR4, c[0x0][0x154] ;  /* 0x0000550000047ab9 */ /* 0x000fc60000000800 */
[----:B------:R-:W0:Y:S01]  /*0840*/  F2I.U32.TRUNC.NTZ R10, R10 ;  /* 0x0000000a000a7305 */ /* 0x000e22000020f000 */
[----:B------:R-:W-:-:S03]  /*0850*/  LOP3.LUT R13, R6, 0xc, R7, 0x78, !PT ;  /* 0x0000000c060d7812 */ /* 0x000fc600078e7807 */
[----:B------:R-:W-:Y:S01]  /*0860*/  VOTEU.ALL UP0, P0 ;  /* 0x00000000003f7886 */ /* 0x000fe20000000000 */
[----:B------:R-:W-:Y:S01]  /*0870*/  SHF.R.S32.HI R0, RZ, 0x1f, R13 ;  /* 0x0000001fff007819 */ /* 0x000fe2000001140d */
[----:B------:R-:W-:Y:S01]  /*0880*/  VOTEU.ALL UP1, P1 ;  /* 0x00000000003f7886 */ /* 0x000fe20000820000 */
[----:B------:R-:W-:Y:S02]  /*0890*/  STL [R1+0x80], R13 ;  /* 0x0000800d01007387 */ /* 0x000fe40000100800 */
[----:B------:R-:W1:Y:S01]  /*08a0*/  @!UP0 S2UR UR8, SR_CgaCtaId ;  /* 0x00000000000889c3 */ /* 0x000e620000008800 */
[----:B------:R-:W-:Y:S01]  /*08b0*/  LEA.HI R0, R0, R13, RZ, 0x3 ;  /* 0x0000000d00007211 */ /* 0x000fe200078f18ff */
[----:B------:R-:W-:Y:S01]  /*08c0*/  @!UP0 UMOV UR7, 0x400 ;  /* 0x0000040000078882 */ /* 0x000fe20000000000 */
[----:B----4-:R-:W-:Y:S01]  /*08d0*/  I2FP.F32.U32 R7, R4 ;  /* 0x0000000400077245 */ /* 0x010fe20000201000 */
[----:B------:R-:W-:Y:S01]  /*08e0*/  @!UP1 UMOV UR10, 0x400 ;  /* 0x00000400000a9882 */ /* 0x000fe20000000000 */
[----:B------:R-:W-:Y:S01]  /*08f0*/  LOP3.LUT R6, R0, 0xfffffff8, RZ, 0xc0, !PT ;  /* 0xfffffff800067812 */ /* 0x000fe200078ec0ff */
[----:B------:R-:W-:Y:S01]  /*0900*/  VOTEU.ALL UP2, P1 ;  /* 0x00000000003f7886 */ /* 0x000fe20000840000 */
[----:B0-----:R-:W-:Y:S01]  /*0910*/  IMAD.MOV R8, RZ, RZ, -R10 ;  /* 0x000000ffff087224 */ /* 0x001fe200078e0a0a */
[----:B------:R-:W0:Y:S01]  /*0920*/  @!UP1 S2UR UR11, SR_CgaCtaId ;  /* 0x00000000000b99c3 */ /* 0x000e220000008800 */
[----:B------:R-:W-:Y:S01]  /*0930*/  FMUL R7, R7, UR4 ;  /* 0x0000000407077c20 */ /* 0x000fe20008400000 */
[----:B------:R-:W-:Y:S01]  /*0940*/  IMAD.IADD R6, R13, 0x1, -R6 ;  /* 0x000000010d067824 */ /* 0x000fe200078e0a06 */
[----:B------:R-:W-:Y:S01]  /*0950*/  UMOV UR4, 0x20 ;  /* 0x0000002000047882 */ /* 0x000fe20000000000 */
[----:B---3--:R-:W-:Y:S01]  /*0960*/  IMAD R15, R11, R8, UR15 ;  /* 0x0000000f0b0f7e24 */ /* 0x008fe2000f8e0208 */
[----:B------:R-:W-:-:S04]  /*0970*/  @!UP0 UIADD3 UR4, -UR4, 0x100000, URZ ;  /* 0x0010000004048890 */ /* 0x000fc8000fffe13f */
[----:B------:R-:W-:Y:S02]  /*0980*/  @!UP0 USHF.L.U32 UR5, UR4, 0xb, URZ ;  /* 0x0000000b04058899 */ /* 0x000fe4000800063f */
[----:B------:R-:W-:Y:S01]  /*0990*/  @!UP0 USHF.L.U32 UR4, UR4, 0x1, URZ ;  /* 0x0000000104048899 */ /* 0x000fe2000800063f */
[----:B------:R-:W2:Y:S01]  /*09a0*/  SHFL.IDX PT, R8, R5, RZ, 0x1f ;  /* 0x00001fff05087589 */ /* 0x000ea200000e0000 */
[----:B------:R-:W3:Y:S01]  /*09b0*/  F2I.U32.TRUNC.NTZ R7, R7 ;  /* 0x0000000700077305 */ /* 0x000ee2000020f000 */
[----:B------:R-:W-:Y:S01]  /*09c0*/  VOTEU.ALL UP3, P1 ;  /* 0x00000000003f7886 */ /* 0x000fe20000860000 */
[----:B------:R-:W-:Y:S01]  /*09d0*/  ISETP.NE.AND P2, PT, R6, R15, PT ;  /* 0x0000000f0600720c */ /* 0x000fe20003f45270 */
[----:B------:R-:W-:Y:S01]  /*09e0*/  VOTEU.ALL UP4, P1 ;  /* 0x00000000003f7886 */ /* 0x000fe20000880000 */
[----:B------:R-:W4:Y:S01]  /*09f0*/  LDC R6, c[0x0][0x140] ;  /* 0x00005000ff067b82 */ /* 0x000f220000000800 */
[----:B------:R-:W-:Y:S01]  /*0a00*/  VOTEU.ALL UP5, P1 ;  /* 0x00000000003f7886 */ /* 0x000fe200008a0000 */
[----:B-1----:R-:W-:-:S02]  /*0a10*/  @!UP0 ULEA UR7, UR8, UR7, 0x18 ;  /* 0x0000000708078291 */ /* 0x002fc4000f8ec03f */
[----:B------:R-:W-:-:S04]  /*0a20*/  @!UP1 UIADD3 UR8, -UR9, 0x100000, URZ ;  /* 0x0010000009089890 */ /* 0x000fc8000fffe13f */
[----:B------:R-:W-:Y:S02]  /*0a30*/  @!UP1 USHF.L.U32 UR9, UR8, 0xb, URZ ;  /* 0x0000000b08099899 */ /* 0x000fe4000800063f */
[----:B------:R-:W-:Y:S01]  /*0a40*/  @!UP1 USHF.L.U32 UR8, UR8, 0x1, URZ ;  /* 0x0000000108089899 */ /* 0x000fe2000800063f */
[----:B------:R-:W-:Y:S01]  /*0a50*/  VOTEU.ALL UP0, P0 ;  /* 0x00000000003f7886 */ /* 0x000fe20000000000 */
[----:B---3--:R-:W-:Y:S01]  /*0a60*/  IMAD.MOV R14, RZ, RZ, -R7 ;  /* 0x000000ffff0e7224 */ /* 0x008fe200078e0a07 */
[----:B------:R-:W-:Y:S01]  /*0a70*/  @P2 SHF.R.S32.HI R0, RZ, 0x3, R0 ;  /* 0x00000003ff002819 */ /* 0x000fe20000011400 */
[----:B0-----:R-:W-:Y:S01]  /*0a80*/  @!UP1 ULEA UR10, UR11, UR10, 0x18 ;  /* 0x0000000a0b0a9291 */ /* 0x001fe2000f8ec03f */
[----:B------:R-:W-:Y:S01]  /*0a90*/  VOTEU.ALL UP1, P0 ;  /* 0x00000000003f7886 */ /* 0x000fe20000020000 */
[----:B-----5:R-:W-:Y:S01]  /*0aa0*/  IMAD R7, R17, R14, R4 ;  /* 0x0000000e11077224 */ /* 0x020fe200078e0204 */
[----:B------:R-:W-:Y:S01]  /*0ab0*/  LOP3.LUT P0, RZ, R3, 0x7, RZ, 0xc0, !PT ;  /* 0x0000000703ff7812 */ /* 0x000fe2000780c0ff */
[----:B------:R-:W0:Y:S02]  /*0ac0*/  FENCE.VIEW.ASYNC.S ;  /* 0x00000000000073c6 */ /* 0x000e240000000000 */
[----:B0-----:R0:W1:Y:S01]  /*0ad0*/  @!UP0 SYNCS.EXCH.64 URZ, [UR7+0x190], UR4 ;  /* 0x00019004073f85b2 */ /* 0x0010620008000100 */
[----:B--2---:R-:W-:-:S02]  /*0ae0*/  R2UR UR17, R8 ;  /* 0x00000000081172ca */ /* 0x004fc400000e0000 */
[----:B------:R-:W-:Y:S01]  /*0af0*/  @P2 ISETP.NE.AND P4, PT, R0, R7, PT ;  /* 0x000000070000220c */ /* 0x000fe20003f85270 */
[----:B------:R-:W-:Y:S01]  /*0b00*/  IMAD.MOV.U32 R0, RZ, RZ, 0x1 ;  /* 0x00000001ff007424 */ /* 0x000fe200078e00ff */
[----:B------:R-:W-:Y:S02]  /*0b10*/  ISETP.LT.U32.AND P0, PT, R13, 0x8, !P0 ;  /* 0x000000080d00780c */ /* 0x000fe40004701070 */
[----:B------:R-:W-:Y:S02]  /*0b20*/  @P2 SEL R0, RZ, 0x1, P4 ;  /* 0x00000001ff002807 */ /* 0x000fe40002000000 */
[----:B------:R-:W-:Y:S02]  /*0b30*/  SEL R7, RZ, 0x1, !P0 ;  /* 0x00000001ff077807 */ /* 0x000fe40004000000 */
[----:B----4-:R-:W-:Y:S02]  /*0b40*/  ISETP.EQ.U32.AND P1, PT, R6, 0x1, PT ;  /* 0x000000010600780c */ /* 0x010fe40003f22070 */
[----:B------:R-:W-:Y:S01]  /*0b50*/  LOP3.LUT R0, R0, R7, RZ, 0xc0, !PT ;  /* 0x0000000700007212 */ /* 0x000fe200078ec0ff */
[----:B------:R0:W2:Y:S01]  /*0b60*/  @!UP1 SYNCS.EXCH.64 URZ, [UR7+0x198], UR4 ;  /* 0x00019804073f95b2 */ /* 0x0000a20008000100 */
[----:B------:R-:W-:-:S03]  /*0b70*/  NOP ;  /* 0x0000000000007918 */ /* 0x000fc60000000000 */
[----:B------:R0:W-:Y:S01]  /*0b80*/  STL [R1+0x78], R0 ;  /* 0x0000780001007387 */ /* 0x0001e20000100800 */
[----:B------:R0:W3:Y:S01]  /*0b90*/  @!UP2 SYNCS.EXCH.64 URZ, [UR10+0x170], UR8 ;  /* 0x000170080a3fa5b2 */ /* 0x0000e20008000100 */
[----:B------:R0:W4:Y:S01]  /*0ba0*/  @!UP3 SYNCS.EXCH.64 URZ, [UR10+0x178], UR8 ;  /* 0x000178080a3fb5b2 */ /* 0x0001220008000100 */
[----:B------:R0:W0:Y:S01]  /*0bb0*/  @!UP4 SYNCS.EXCH.64 URZ, [UR10+0x180], UR8 ;  /* 0x000180080a3fc5b2 */ /* 0x0000220008000100 */
[----:B------:R0:W0:Y:S01]  /*0bc0*/  @!UP5 SYNCS.EXCH.64 URZ, [UR10+0x188], UR8 ;  /* 0x000188080a3fd5b2 */ /* 0x0000220008000100 */
[----:B------:R-:W-:Y:S01]  /*0bd0*/  NOP ;  /* 0x0000000000007918 */ /* 0x000fe20000000000 */
[----:B-1----:R-:W-:Y:S05]  /*0be0*/  @!P1 BRA `(.L_x_4) ;  /* 0x0000000000089947 */ /* 0x002fea0003800000 */
[----:B0-234-:R-:W-:Y:S01]  /*0bf0*/  UCGABAR_ARV ;  /* 0x00000000000079c7 */ /* 0x01dfe20008000000 */
[----:B------:R-:W-:Y:S05]  /*0c00*/  BRA `(.L_x_5) ;  /* 0x0000000000047947 */ /* 0x000fea0003800000 */
.L_x_4:
[----:B0-234-:R-:W-:Y:S01]  /*0c10*/  NOP ;  /* 0x0000000000007918 */ /* 0x01dfe20000000000 */
.L_x_5:
[----:B------:R-:W-:Y:S01]  /*0c20*/  ULDC.64 UR4, c[0x0][0x598] ;  /* 0x0001660000047ab9 */ /* 0x000fe20000000a00 */
[----:B------:R-:W-:Y:S01]  /*0c30*/  ULDC.64 UR22, c[0x0][0x208] ;  /* 0x0000820000167ab9 */ /* 0x000fe20000000a00 */
[----:B------:R-:W-:-:S04]  /*0c40*/  ISETP.NE.U32.AND P0, PT, RZ, UR4, PT ;  /* 0x00000004ff007c0c */ /* 0x000fc8000bf05070 */
[----:B------:R-:W-:-:S13]  /*0c50*/  ISETP.NE.AND.EX P0, PT, RZ, UR5, PT, P0 ;  /* 0x00000005ff007c0c */ /* 0x000fda000bf05300 */
[----:B------:R-:W-:Y:S05]  /*0c60*/  @!P0 BRA `(.L_x_6) ;  /* 0x0000000000208947 */ /* 0x000fea0003800000 */
[----:B------:R-:W0:Y:S02]  /*0c70*/  LDC.64 R6, c[0x0][0x598] ;  /* 0x00016600ff067b82 */ /* 0x000e240000000a00 */
[----:B0-----:R-:W2:Y:S02]  /*0c80*/  LDG.E.64 R6, desc[UR22][R6.64] ;  /* 0x0000001606067981 */ /* 0x001ea4000c1e1b00 */
[----:B--2---:R-:W-:-:S04]  /*0c90*/  ISETP.NE.U32.AND P0, PT, R6, RZ, PT ;  /* 0x000000ff0600720c */ /* 0x004fc80003f05070 */
[----:B------:R-:W-:-:S13]  /*0ca0*/  ISETP.NE.AND.EX P0, PT, R7, RZ, PT, P0 ;  /* 0x000000ff0700720c */ /* 0x000fda0003f05300 */
[----:B------:R-:W-:Y:S05]  /*0cb0*/  @!P0 BRA `(.L_x_6) ;  /* 0x00000000000c8947 */ /* 0x000fea0003800000 */
[----:B------:R-:W2:Y:S02]  /*0cc0*/  LD.E R6, desc[UR22][R6.64] ;  /* 0x0000001606067980 */ /* 0x000ea4000c101900 */
[----:B--2---:R-:W-:Y:S01]  /*0cd0*/  R2UR UR25, R6 ;  /* 0x00000000061972ca */ /* 0x004fe200000e0000 */
[----:B------:R-:W-:-:S14]  /*0ce0*/  BRA `(.L_x_7) ;  /* 0x0000000000247947 */ /* 0x000fdc0003800000 */
.L_x_6:
[----:B------:R-:W-:Y:S02]  /*0cf0*/  ULDC.64 UR4, c[0x0][0x588] ;  /* 0x0001620000047ab9 */ /* 0x000fe40000000a00 */
[----:B------:R-:W-:-:S04]  /*0d00*/  ISETP.NE.U32.AND P0, PT, RZ, UR4, PT ;  /* 0x00000004ff007c0c */ /* 0x000fc8000bf05070 */
[----:B------:R-:W-:-:S13]  /*0d10*/  ISETP.NE.AND.EX P0, PT, RZ, UR5, PT, P0 ;  /* 0x00000005ff007c0c */ /* 0x000fda000bf05300 */
[----:B------:R-:W-:Y:S05]  /*0d20*/  @!P0 BRA `(.L_x_8) ;  /* 0x0000000000108947 */ /* 0x000fea0003800000 */
[----:B------:R-:W0:Y:S02]  /*0d30*/  LDC.64 R6, c[0x0][0x588] ;  /* 0x00016200ff067b82 */ /* 0x000e240000000a00 */
[----:B0-----:R-:W2:Y:S02]  /*0d40*/  LDG.E R6, desc[UR22][R6.64] ;  /* 0x0000001606067981 */ /* 0x001ea4000c1e1900 */
[----:B--2---:R-:W-:Y:S01]  /*0d50*/  R2UR UR25, R6 ;  /* 0x00000000061972ca */ /* 0x004fe200000e0000 */
[----:B------:R-:W-:-:S14]  /*0d60*/  BRA `(.L_x_7) ;  /* 0x0000000000047947 */ /* 0x000fdc0003800000 */
.L_x_8:
[----:B------:R-:W-:-:S05]  /*0d70*/  ULDC UR25, c[0x0][0x580] ;  /* 0x0001600000197ab9 */ /* 0x000fca0000000800 */
.L_x_7:
[----:B------:R-:W-:Y:S02]  /*0d80*/  ULDC.64 UR4, c[0x0][0x5a0] ;  /* 0x0001680000047ab9 */ /* 0x000fe40000000a00 */
        /* <DEDUP_REMOVED lines=11> */
.L_x_9:
        /* <DEDUP_REMOVED lines=8> */
.L_x_11:
[----:B------:R-:W-:-:S05]  /*0ec0*/  ULDC UR26, c[0x0][0x584] ;  /* 0x00016100001a7ab9 */ /* 0x000fca0000000800 */
.L_x_10:
[----:B------:R-:W0:Y:S01]  /*0ed0*/  LDC R0, c[0x0][0x65c] ;  /* 0x00019700ff007b82 */ /* 0x000e220000000800 */
[----:B------:R-:W-:Y:S01]  /*0ee0*/  IMAD.U32 R6, RZ, RZ, UR15 ;  /* 0x0000000fff067e24 */ /* 0x000fe2000f8e00ff */
[----:B------:R-:W-:Y:S01]  /*0ef0*/  UISETP.NE.AND UP0, UPT, UR14, 0x2, UPT ;  /* 0x000000020e00788c */ /* 0x000fe2000bf05270 */
[----:B------:R-:W-:Y:S01]  /*0f00*/  IMAD.MOV.U32 R7, RZ, RZ, RZ ;  /* 0x000000ffff077224 */ /* 0x000fe200078e00ff */
[----:B------:R-:W-:Y:S01]  /*0f10*/  ULDC UR7, c[0x0][0x28c] ;  /* 0x0000a30000077ab9 */ /* 0x000fe20000000800 */
[----:B------:R-:W-:Y:S01]  /*0f20*/  UMOV UR5, URZ ;  /* 0x0000003f00057c82 */ /* 0x000fe20008000000 */
[----:B------:R-:W-:Y:S02]  /*0f30*/  UIADD3 UR7, UR7, 0x1f, URZ ;  /* 0x0000001f07077890 */ /* 0x000fe4000fffe03f */
[----:B------:R-:W-:Y:S01]  /*0f40*/  PLOP3.LUT P0, PT, PT, PT, UP0, 0x80, 0x0 ;  /* 0x000000000000781c */ /* 0x000fe20003f0f008 */
[----:B------:R-:W-:Y:S01]  /*0f50*/  UMOV UR4, URZ ;  /* 0x0000003f00047c82 */ /* 0x000fe20008000000 */
[----:B------:R-:W-:Y:S01]  /*0f60*/  USHF.R.S32.HI UR10, URZ, 0x1f, UR7 ;  /* 0x0000001f3f0a7899 */ /* 0x000fe20008011407 */
[----:B------:R-:W-:-:S03]  /*0f70*/  ULDC.64 UR18, c[0x0][0x650] ;  /* 0x0001940000127ab9 */ /* 0x000fc60000000a00 */
[----:B------:R-:W-:-:S04]  /*0f80*/  ULEA.HI UR10, UR10, UR7, URZ, 0x5 ;  /* 0x000000070a0a7291 */ /* 0x000fc8000f8f283f */
[----:B------:R-:W-:Y:S01]  /*0f90*/  USHF.R.S32.HI UR14, URZ, 0x5, UR10 ;  /* 0x000000053f0e7899 */ /* 0x000fe2000801140a */
[----:B0-----:R-:W-:-:S13]  /*0fa0*/  ISETP.NE.AND P2, PT, R0, 0x1, PT ;  /* 0x000000010000780c */ /* 0x001fda0003f45270 */
[----:B------:R-:W0:Y:S01]  /*0fb0*/  @P2 LDC R9, c[0x0][0x10] ;  /* 0x00000400ff092b82 */ /* 0x000e220000000800 */
[----:B------:R-:W-:-:S07]  /*0fc0*/  @P2 IMAD.MOV.U32 R5, RZ, RZ, RZ ;  /* 0x000000ffff052224 */ /* 0x000fce00078e00ff */
[----:B------:R-:W1:Y:S01]  /*0fd0*/  @!P2 LDC R11, c[0x0][0xc] ;  /* 0x00000300ff0bab82 */ /* 0x000e620000000800 */
[----:B------:R-:W-:Y:S01]  /*0fe0*/  ULDC UR8, c[0x0][0xc] ;  /* 0x0000030000087ab9 */ /* 0x000fe20000000800 */
[----:B------:R-:W-:Y:S01]  /*0ff0*/  ULDC UR9, c[0x0][0x10] ;  /* 0x0000040000097ab9 */ /* 0x000fe20000000800 */
[----:B------:R-:W-:Y:S01]  /*1000*/  ULDC UR7, c[0x0][0x14] ;  /* 0x0000050000077ab9 */ /* 0x000fe20000000800 */
[----:B------:R-:W-:-:S04]  /*1010*/  UIMAD.WIDE.U32 UR8, UR8, UR9, URZ ;  /* 0x00000009080872a5 */ /* 0x000fc8000f8e003f */
[----:B------:R-:W-:Y:S01]  /*1020*/  UIMAD.WIDE.U32 UR20, UR8, UR7, URZ ;  /* 0x00000007081472a5 */ /* 0x000fe2000f8e003f */
[----:B0-----:R-:W-:Y:S01]  /*1030*/  @P2 IMAD.WIDE.U32 R8, R9, UR15, R4 ;  /* 0x0000000f09082c25 */ /* 0x001fe2000f8e0004 */
[----:B------:R-:W-:-:S03]  /*1040*/  UIMAD UR15, UR9, UR7, URZ ;  /* 0x00000007090f72a4 */ /* 0x000fc6000f8e023f */
[----:B------:R-:W-:Y:S01]  /*1050*/  @P2 IMAD.MOV.U32 R13, RZ, RZ, R8 ;  /* 0x000000ffff0d2224 */ /* 0x000fe200078e0008 */
[----:B------:R-:W-:Y:S01]  /*1060*/  UIADD3 UR15, UR21, UR15, URZ ;  /* 0x0000000f150f7290 */ /* 0x000fe2000fffe03f */
[----:B-1----:R-:W-:-:S04]  /*1070*/  @!P2 IMAD.WIDE.U32 R6, R4, R11, R6 ;  /* 0x0000000b0406a225 */ /* 0x002fc800078e0006 */
[----:B------:R-:W-:Y:S02]  /*1080*/  @P2 IMAD.MOV.U32 R11, RZ, RZ, RZ ;  /* 0x000000ffff0b2224 */ /* 0x000fe400078e00ff */
[----:B------:R-:W-:Y:S02]  /*1090*/  @!P2 IMAD.MOV.U32 R13, RZ, RZ, R6 ;  /* 0x000000ffff0da224 */ /* 0x000fe400078e0006 */
[----:B------:R-:W-:Y:S02]  /*10a0*/  @P2 IMAD.IADD R10, R9, 0x1, R11 ;  /* 0x00000001090a2824 */ /* 0x000fe400078e020b */
[----:B------:R-:W-:Y:S01]  /*10b0*/  @!P2 IMAD.MOV.U32 R10, RZ, RZ, R7 ;  /* 0x000000ffff0aa224 */ /* 0x000fe200078e0007 */
[----:B------:R0:W-:Y:S01]  /*10c0*/  STL [R1+0x88], R13 ;  /* 0x0000880d01007387 */ /* 0x0001e20000100800 */
[----:B------:R-:W-:Y:S02]  /*10d0*/  IMAD.MOV.U32 R16, RZ, RZ, R13 ;  /* 0x000000ffff107224 */ /* 0x000fe400078e000d */
[----:B------:R-:W-:Y:S01]  /*10e0*/  IMAD.MOV.U32 R22, RZ, RZ, R10 ;  /* 0x000000ffff167224 */ /* 0x000fe200078e000a */
[----:B------:R0:W-:Y:S01]  /*10f0*/  STL [R1+0x84], R10 ;  /* 0x0000840a01007387 */ /* 0x0001e20000100800 */
[----:B------:R-:W-:Y:S05]  /*1100*/  @P0 BRA `(.L_x_12) ;  /* 0x0000000000280947 */ /* 0x000fea0003800000 */
[----:B------:R-:W-:Y:S01]  /*1110*/  IADD3 R16, P0, R16, UR20, RZ ;  /* 0x0000001410107c10 */ /* 0x000fe2000ff1e0ff */
[----:B------:R-:W-:Y:S02]  /*1120*/  UISETP.GE.U32.AND UP0, UPT, UR14, 0x16, UPT ;  /* 0x000000160e00788c */ /* 0x000fe4000bf06070 */
[----:B------:R-:W-:Y:S01]  /*1130*/  UIMAD.WIDE.U32 UR4, UR14, -0x45d1745d, URZ ;  /* 0xba2e8ba30e0478a5 */ /* 0x000fe2000f8e003f */
[----:B------:R-:W-:Y:S01]  /*1140*/  IADD3.X R22, R22, UR15, RZ, P0, !PT ;  /* 0x0000000f16167c10 */ /* 0x000fe200087fe4ff */
[----:B------:R1:W-:Y:S02]  /*1150*/  STL [R1+0x88], R16 ;  /* 0x0000881001007387 */ /* 0x0003e40000100800 */
[----:B------:R-:W-:Y:S02]  /*1160*/  USHF.R.U32.HI UR5, URZ, 0x4, UR5 ;  /* 0x000000043f057899 */ /* 0x000fe40008011605 */
[----:B------:R1:W-:Y:S01]  /*1170*/  STL [R1+0x84], R22 ;  /* 0x0000841601007387 */ /* 0x0003e20000100800 */
[----:B------:R-:W-:-:S02]  /*1180*/  UMOV UR4, URZ ;  /* 0x0000003f00047c82 */ /* 0x000fc40008000000 */
[----:B------:R-:W-:Y:S02]  /*1190*/  @UP0 ULOP3.LUT UR4, UR5, 0x1, URZ, 0xc0, !UPT ;  /* 0x0000000105040892 */ /* 0x000fe4000f8ec03f */
[----:B------:R-:W-:-:S12]  /*11a0*/  UIMAD UR5, UR5, -0x16, UR14 ;  /* 0xffffffea050578a4 */ /* 0x000fd8000f8e020e */
.L_x_12:
[----:B------:R-:W-:Y:S01]  /*11b0*/  IMAD.MOV.U32 R8, RZ, RZ, -0x1 ;  /* 0xffffffffff087424 */ /* 0x000fe200078e00ff */
[----:B------:R-:W-:Y:S01]  /*11c0*/  ISETP.GE.U32.AND P0, PT, R16, UR18, PT ;  /* 0x0000001210007c0c */ /* 0x000fe2000bf06070 */
[----:B------:R-:W-:Y:S01]  /*11d0*/  IMAD.MOV.U32 R6, RZ, RZ, -0x1 ;  /* 0xffffffffff067424 */ /* 0x000fe200078e00ff */
[----:B------:R-:W-:Y:S01]  /*11e0*/  PRMT R0, RZ, 0x7610, R0 ;  /* 0x00007610ff007816 */ /* 0x000fe20000000000 */
[----:B------:R-:W-:Y:S01]  /*11f0*/  IMAD.MOV.U32 R7, RZ, RZ, -0x1 ;  /* 0xffffffffff077424 */ /* 0x000fe200078e00ff */
[----:B------:R2:W-:Y:S01]  /*1200*/  STL [R1+0x8c], R8 ;  /* 0x00008c0801007387 */ /* 0x0005e20000100800 */
[----:B------:R-:W-:-:S03]  /*1210*/  ISETP.GE.U32.AND.EX P0, PT, R22, UR19, PT, P0 ;  /* 0x0000001316007c0c */ /* 0x000fc6000bf06100 */
[----:B------:R2:W-:Y:S04]  /*1220*/  STL [R1+0x7c], R6 ;  /* 0x00007c0601007387 */ /* 0x0005e80000100800 */
[----:B------:R2:W-:Y:S06]  /*1230*/  STL [R1+0x90], R7 ;  /* 0x0000900701007387 */ /* 0x0005ec0000100800 */
[----:B------:R-:W-:Y:S05]  /*1240*/  @P0 BRA `(.L_x_13) ;  /* 0x0000000400380947 */ /* 0x000fea0003800000 */
[----:B------:R-:W3:Y:S01]  /*1250*/  LDC.64 R18, c[0x0][0x628] ;  /* 0x00018a00ff127b82 */ /* 0x000ee20000000a00 */
[----:B--2---:R-:W-:Y:S02]  /*1260*/  IMAD.MOV.U32 R6, RZ, RZ, R16 ;  /* 0x000000ffff067224 */ /* 0x004fe400078e0010 */
[----:B------:R-:W-:-:S05]  /*1270*/  IMAD.MOV.U32 R7, RZ, RZ, R22 ;  /* 0x000000ffff077224 */ /* 0x000fca00078e0016 */
[----:B------:R-:W2:Y:S08]  /*1280*/  LDC R0, c[0x0][0x630] ;  /* 0x00018c00ff007b82 */ /* 0x000eb00000000800 */
[----:B------:R-:W4:Y:S01]  /*1290*/  LDC.64 R20, c[0x0][0x620] ;  /* 0x00018800ff147b82 */ /* 0x000f220000000a00 */
[----:B---3--:R-:W-:-:S04]  /*12a0*/  ISETP.NE.U32.AND P0, PT, R18, RZ, PT ;  /* 0x000000ff1200720c */ /* 0x008fc80003f05070 */
[----:B------:R-:W-:-:S13]  /*12b0*/  ISETP.NE.AND.EX P0, PT, R19, RZ, PT, P0 ;  /* 0x000000ff1300720c */ /* 0x000fda0003f05300 */
[----:B--2-4-:R-:W-:Y:S05]  /*12c0*/  @!P0 BRA `(.L_x_14) ;  /* 0x0000000000288947 */ /* 0x014fea0003800000 */
[----:B------:R-:W2:Y:S02]  /*12d0*/  LDC R11, c[0x0][0x634] ;  /* 0x00018d00ff0b7b82 */ /* 0x000ea40000000800 */
[----:B--2---:R-:W-:-:S05]  /*12e0*/  IADD3 R11, P0, R16, R11, RZ ;  /* 0x0000000b100b7210 */ /* 0x004fca0007f1e0ff */
[----:B0-----:R-:W-:-:S04]  /*12f0*/  IMAD.X R13, RZ, RZ, R22, P0 ;  /* 0x000000ffff0d7224 */ /* 0x001fc800000e0616 */
[----:B------:R-:W-:-:S04]  /*1300*/  IMAD.WIDE.U32 R6, R13, R18, RZ ;  /* 0x000000120d067225 */ /* 0x000fc800078e00ff */
[----:B------:R-:W-:-:S04]  /*1310*/  IMAD.WIDE.U32 R8, P0, R11, R19, R6 ;  /* 0x000000130b087225 */ /* 0x000fc80007800006 */
[----:B------:R-:W-:-:S04]  /*1320*/  IMAD.WIDE.U32 R6, R11, R18, RZ ;  /* 0x000000120b067225 */ /* 0x000fc800078e00ff */
[----:B------:R-:W-:Y:S01]  /*1330*/  IMAD.X R11, RZ, RZ, RZ, P0 ;  /* 0x000000ffff0b7224 */ /* 0x000fe200000e06ff */
[----:B------:R-:W-:Y:S01]  /*1340*/  IADD3 RZ, P0, R7, R8, RZ ;  /* 0x0000000807ff7210 */ /* 0x000fe20007f1e0ff */
[----:B------:R-:W-:-:S04]  /*1350*/  IMAD.MOV.U32 R10, RZ, RZ, R9 ;  /* 0x000000ffff0a7224 */ /* 0x000fc800078e0009 */
[----:B------:R-:W-:-:S08]  /*1360*/  IMAD.WIDE.U32.X R6, R13, R19, R10, P0 ;  /* 0x000000130d067225 */ /* 0x000fd000000e040a */
.L_x_14:
[-CC-:B------:R-:W-:Y:S01]  /*1370*/  SHF.R.U64 R24, R6, R0.reuse, R7.reuse ;  /* 0x0000000006187219 */ /* 0x180fe20000001207 */
[----:B------:R-:W2:Y:S01]  /*1380*/  LDC.64 R26, c[0x0][0x640] ;  /* 0x00019000ff1a7b82 */ /* 0x000ea20000000a00 */
[----:B------:R-:W-:Y:S01]  /*1390*/  SHF.R.U32.HI R0, RZ, R0, R7 ;  /* 0x00000000ff007219 */ /* 0x000fe20000011607 */
[----:B------:R-:W-:Y:S01]  /*13a0*/  IMAD.MOV.U32 R6, RZ, RZ, R16 ;  /* 0x000000ffff067224 */ /* 0x000fe200078e0010 */
[----:B------:R-:W-:-:S05]  /*13b0*/  IADD3 R9, P0, RZ, -R24, RZ ;  /* 0x80000018ff097210 */ /* 0x000fca0007f1e0ff */
[----:B------:R-:W3:Y:S01]  /*13c0*/  LDC R8, c[0x0][0x618] ;  /* 0x00018600ff087b82 */ /* 0x000ee20000000800 */
[----:B------:R-:W-:-:S04]  /*13d0*/  IMAD.X R7, RZ, RZ, ~R0, P0 ;  /* 0x000000ffff077224 */ /* 0x000fc800000e0e00 */
[-C--:B------:R-:W-:Y:S02]  /*13e0*/  IMAD R0, R7, R20.reuse, RZ ;  /* 0x0000001407007224 */ /* 0x080fe400078e02ff */
[----:B------:R-:W-:Y:S01]  /*13f0*/  IMAD.MOV.U32 R7, RZ, RZ, R22 ;  /* 0x000000ffff077224 */ /* 0x000fe200078e0016 */
[----:B------:R-:W4:Y:S01]  /*1400*/  LDC R11, c[0x0][0x608] ;  /* 0x00018200ff0b7b82 */ /* 0x000f220000000800 */
[----:B------:R-:W-:-:S04]  /*1410*/  IMAD.WIDE.U32 R6, R9, R20, R6 ;  /* 0x0000001409067225 */ /* 0x000fc800078e0006 */
[----:B------:R-:W-:-:S03]  /*1420*/  IMAD R9, R9, R21, R0 ;  /* 0x0000001509097224 */ /* 0x000fc600078e0200 */
[----:B------:R-:W5:Y:S01]  /*1430*/  LDC R25, c[0x0][0x658] ;  /* 0x00019600ff197b82 */ /* 0x000f620000000800 */
[----:B--2---:R-:W-:Y:S01]  /*1440*/  ISETP.NE.U32.AND P0, PT, R26, RZ, PT ;  /* 0x000000ff1a00720c */ /* 0x004fe20003f05070 */
[----:B------:R-:W-:Y:S02]  /*1450*/  IMAD.MOV.U32 R0, RZ, RZ, -0x1 ;  /* 0xffffffffff007424 */ /* 0x000fe400078e00ff */
[----:B------:R-:W-:Y:S01]  /*1460*/  IMAD.IADD R7, R7, 0x1, R9 ;  /* 0x0000000107077824 */ /* 0x000fe200078e0209 */
[----:B------:R-:W-:Y:S01]  /*1470*/  ISETP.NE.AND.EX P0, PT, R27, RZ, PT, P0 ;  /* 0x000000ff1b00720c */ /* 0x000fe20003f05300 */
[----:B------:R-:W-:Y:S02]  /*1480*/  IMAD.MOV.U32 R20, RZ, RZ, 0x1 ;  /* 0x00000001ff147424 */ /* 0x000fe400078e00ff */
[----:B------:R-:W2:Y:S01]  /*1490*/  LDC R23, c[0x0][0x600] ;  /* 0x00018000ff177b82 */ /* 0x000ea20000000800 */
[-CC-:B---3--:R-:W-:Y:S02]  /*14a0*/  SHF.R.U64 R21, R6, R8.reuse, R7.reuse ;  /* 0x0000000806157219 */ /* 0x188fe40000001207 */
[----:B------:R-:W-:-:S05]  /*14b0*/  SHF.R.U32.HI R6, RZ, R8, R7 ;  /* 0x00000008ff067219 */ /* 0x000fca0000011607 */
[----:B-1----:R-:W1:Y:S01]  /*14c0*/  LDC R16, c[0x0][0x648] ;  /* 0x00019200ff107b82 */ /* 0x002e620000000800 */
[-CC-:B----4-:R-:W-:Y:S02]  /*14d0*/  SHF.R.U64 R28, R21, R11.reuse, R6.reuse ;  /* 0x0000000b151c7219 */ /* 0x190fe40000001206 */
[----:B------:R-:W-:-:S05]  /*14e0*/  SHF.R.U32.HI R6, RZ, R11, R6 ;  /* 0x0000000bff067219 */ /* 0x000fca0000011606 */
[----:B------:R-:W3:Y:S01]  /*14f0*/  LDC R18, c[0x0][0x638] ;  /* 0x00018e00ff127b82 */ /* 0x000ee20000000800 */
[-CC-:B-----5:R-:W-:Y:S02]  /*1500*/  SHF.R.U64 R30, R28, R25.reuse, R6.reuse ;  /* 0x000000191c1e7219 */ /* 0x1a0fe40000001206 */
[-C--:B------:R-:W-:Y:S02]  /*1510*/  SHF.L.U32 R0, R0, R25.reuse, RZ ;  /* 0x0000001900007219 */ /* 0x080fe400000006ff */
[----:B------:R-:W-:Y:S01]  /*1520*/  SHF.R.U32.HI R7, RZ, R25, R6 ;  /* 0x00000019ff077219 */ /* 0x000fe20000011606 */
[----:B------:R-:W-:Y:S01]  /*1530*/  IMAD.MOV.U32 R6, RZ, RZ, R30 ;  /* 0x000000ffff067224 */ /* 0x000fe200078e001e */
[----:B0-----:R-:W-:Y:S01]  /*1540*/  LOP3.LUT R13, RZ, R0, RZ, 0x33, !PT ;  /* 0x00000000ff0d7212 */ /* 0x001fe200078e33ff */
[----:B------:R-:W0:Y:S01]  /*1550*/  LDC R22, c[0x0][0x610] ;  /* 0x00018400ff167b82 */ /* 0x000e220000000800 */
[----:B------:R-:W-:Y:S05]  /*1560*/  @!P0 BRA `(.L_x_15) ;  /* 0x0000000000288947 */ /* 0x000fea0003800000 */
[----:B------:R-:W4:Y:S02]  /*1570*/  LDC R11, c[0x0][0x64c] ;  /* 0x00019300ff0b7b82 */ /* 0x000f240000000800 */
[----:B----4-:R-:W-:-:S05]  /*1580*/  IADD3 R11, P0, R30, R11, RZ ;  /* 0x0000000b1e0b7210 */ /* 0x010fca0007f1e0ff */
[----:B------:R-:W-:-:S04]  /*1590*/  IMAD.X R19, RZ, RZ, R7, P0 ;  /* 0x000000ffff137224 */ /* 0x000fc800000e0607 */
[----:B------:R-:W-:-:S04]  /*15a0*/  IMAD.WIDE.U32 R6, R19, R26, RZ ;  /* 0x0000001a13067225 */ /* 0x000fc800078e00ff */
[----:B------:R-:W-:-:S04]  /*15b0*/  IMAD.WIDE.U32 R8, P0, R11, R27, R6 ;  /* 0x0000001b0b087225 */ /* 0x000fc80007800006 */
[----:B------:R-:W-:-:S04]  /*15c0*/  IMAD.WIDE.U32 R6, R11, R26, RZ ;  /* 0x0000001a0b067225 */ /* 0x000fc800078e00ff */
[----:B------:R-:W-:Y:S01]  /*15d0*/  IMAD.X R11, RZ, RZ, RZ, P0 ;  /* 0x000000ffff0b7224 */ /* 0x000fe200000e06ff */
[----:B------:R-:W-:Y:S01]  /*15e0*/  IADD3 RZ, P0, R7, R8, RZ ;  /* 0x0000000807ff7210 */ /* 0x000fe20007f1e0ff */
[----:B------:R-:W-:-:S04]  /*15f0*/  IMAD.MOV.U32 R10, RZ, RZ, R9 ;  /* 0x000000ffff0a7224 */ /* 0x000fc800078e0009 */
[----:B------:R-:W-:-:S08]  /*1600*/  IMAD.WIDE.U32.X R6, R19, R27, R10, P0 ;  /* 0x0000001b13067225 */ /* 0x000fd000000e040a */
.L_x_15:
[----:B-1----:R-:W-:Y:S01]  /*1610*/  SHF.R.U64 R5, R6, R16, R7 ;  /* 0x0000001006057219 */ /* 0x002fe20000001207 */
[----:B--2---:R-:W-:Y:S01]  /*1620*/  VIADD R6, R23, 0xffffffff ;  /* 0xffffffff17067836 */ /* 0x004fe20000000000 */
[----:B------:R-:W-:Y:S01]  /*1630*/  SHF.L.U32 R0, R20, R25, RZ ;  /* 0x0000001914007219 */ /* 0x000fe200000006ff */
[----:B------:R-:W-:Y:S01]  /*1640*/  @P2 IMAD R15, R17, R14, R4 ;  /* 0x0000000e110f2224 */ /* 0x000fe200078e0204 */
[----:B------:R-:W-:Y:S01]  /*1650*/  LOP3.LUT R13, R28, R13, RZ, 0xc0, !PT ;  /* 0x0000000d1c0d7212 */ /* 0x000fe200078ec0ff */
[----:B------:R-:W-:-:S04]  /*1660*/  IMAD.MOV R7, RZ, RZ, -R5 ;  /* 0x000000ffff077224 */ /* 0x000fc800078e0a05 */
[----:B------:R-:W-:Y:S01]  /*1670*/  IMAD R4, R0, R5, R13 ;  /* 0x0000000500047224 */ /* 0x000fe200078e020d */
[----:B------:R-:W-:Y:S01]  /*1680*/  LOP3.LUT R5, R21, R6, RZ, 0xc0, !PT ;  /* 0x0000000615057212 */ /* 0x000fe200078ec0ff */
[----:B---3--:R-:W-:Y:S02]  /*1690*/  IMAD R0, R7, R18, R30 ;  /* 0x0000001207007224 */ /* 0x008fe400078e021e */
[----:B------:R-:W-:Y:S02]  /*16a0*/  IMAD.MOV.U32 R6, RZ, RZ, 0x1 ;  /* 0x00000001ff067424 */ /* 0x000fe400078e00ff */
[----:B0-----:R-:W-:Y:S02]  /*16b0*/  IMAD R4, R4, R22, R15 ;  /* 0x0000001604047224 */ /* 0x001fe400078e020f */
[----:B------:R-:W-:Y:S01]  /*16c0*/  IMAD R5, R0, R23, R5 ;  /* 0x0000001700057224 */ /* 0x000fe200078e0205 */
[----:B------:R-:W-:-:S04]  /*16d0*/  PRMT R0, R6, 0x7610, R0 ;  /* 0x0000761006007816 */ /* 0x000fc80000000000 */
[----:B------:R-:W-:Y:S02]  /*16e0*/  SEL R6, R5, R4, !P2 ;  /* 0x0000000405067207 */ /* 0x000fe40005000000 */
[----:B------:R-:W-:-:S03]  /*16f0*/  SEL R4, R4, R5, !P2 ;  /* 0x0000000504047207 */ /* 0x000fc60005000000 */
[----:B------:R3:W-:Y:S04]  /*1700*/  STL [R1+0x90], R6 ;  /* 0x0000900601007387 */ /* 0x0007e80000100800 */
[----:B------:R3:W-:Y:S04]  /*1710*/  STL [R1+0x7c], R24 ;  /* 0x00007c1801007387 */ /* 0x0007e80000100800 */
[----:B------:R3:W-:Y:S02]  /*1720*/  STL [R1+0x8c], R4 ;  /* 0x00008c0401007387 */ /* 0x0007e40000100800 */
.L_x_13:
[----:B------:R-:W-:Y:S05]  /*1730*/  @!P1 BRA `(.L_x_16) ;  /* 0x00000000000c9947 */ /* 0x000fea0003800000 */
[----:B------:R-:W-:Y:S01]  /*1740*/  UCGABAR_WAIT ;  /* 0x0000000000007dc7 */ /* 0x000fe20008000000 */
[----:B------:R-:W-:Y:S01]  /*1750*/  CCTL.IVALL ;  /* 0x00000000ff00798f */ /* 0x000fe20002000000 */
[----:B------:R-:W-:Y:S05]  /*1760*/  BRA `(.L_x_17) ;  /* 0x0000000000047947 */ /* 0x000fea0003800000 */
.L_x_16:
[----:B------:R-:W-:Y:S06]  /*1770*/  BAR.SYNC.DEFER_BLOCKING 0x0 ;  /* 0x0000000000007b1d */ /* 0x000fec0000010000 */
.L_x_17:
[----:B------:R-:W-:Y:S05]  /*1780*/  @!P3 BRA `(.L_x_18) ;  /* 0x000000d800d8b947 */ /* 0x000fea0003800000 */
[----:B------:R-:W-:-:S06]  /*1790*/  UISETP.GT.U32.AND UP0, UPT, UR12, 0x1, UPT ;  /* 0x000000010c00788c */ /* 0x000fcc000bf04070 */
[----:B------:R-:W-:-:S13]  /*17a0*/  PLOP3.LUT P0, PT, PT, PT, UP0, 0x80, 0x0 ;  /* 0x000000000000781c */ /* 0x000fda0003f0f008 */
[----:B------:R-:W-:Y:S05]  /*17b0*/  @P0 EXIT ;  /* 0x000000000000094d */ /* 0x000fea0003800000 */
.L_x_19:
[----:B------:R-:W-:-:S08]  /*17c0*/  NOP ;  /* 0x0000000000007918 */ /* 0x000fd00000000000 */
[----:B------:R-:W4:Y:S02]  /*17d0*/  USETMAXREG.TRY_ALLOC.CTAPOOL UP0, 0xe8 ;  /* 0x000000e8000079c8 */ /* 0x000f240008000600 */
[----:B----4-:R-:W-:-:S13]  /*17e0*/  PLOP3.LUT P0, PT, PT, PT, UP0, 0x80, 0x0 ;  /* 0x000000000000781c */ /* 0x010fda0003f0f008 */
[----:B------:R-:W-:Y:S05]  /*17f0*/  @!P0 BRA `(.L_x_19) ;  /* 0xfffffffc00f08947 */ /* 0x000fea000383ffff */
[----:B------:R-:W-:-:S13]  /*1800*/  LOP3.LUT P0, RZ, R0, 0xff, RZ, 0xc0, !PT ;  /* 0x000000ff00ff7812 */ /* 0x000fda000780c0ff */
[----:B------:R-:W-:Y:S05]  /*1810*/  @!P0 EXIT ;  /* 0x000000000000894d */ /* 0x000fea0003800000 */
[----:B------:R-:W4:Y:S01]  /*1820*/  S2UR UR6, SR_CgaCtaId ;  /* 0x00000000000679c3 */ /* 0x000f220000008800 */
[CC--:B------:R-:W-:Y:S01]  /*1830*/  LEA.HI R0, R12.reuse, R3.reuse, RZ, 0x2 ;  /* 0x000000030c007211 */ /* 0x0c0fe200078f10ff */
[----:B------:R-:W-:Y:S01]  /*1840*/  UIADD3 UR7, UR17, -0x1, URZ ;  /* 0xffffffff11077890 */ /* 0x000fe2000fffe03f */
[----:B------:R-:W-:Y:S01]  /*1850*/  LEA.HI R3, R12, R3, RZ, 0x5 ;  /* 0x000000030c037211 */ /* 0x000fe200078f28ff */
[----:B------:R-:W-:Y:S01]  /*1860*/  UMOV UR12, 0x400 ;  /* 0x00000400000c7882 */ /* 0x000fe20000000000 */
[--C-:B------:R-:W-:Y:S01]  /*1870*/  SHF.R.S32.HI R2, RZ, 0x2, R0.reuse ;  /* 0x00000002ff027819 */ /* 0x100fe20000011400 */
[----:B------:R-:W-:Y:S01]  /*1880*/  UISETP.LT.AND UP0, UPT, UR14, 0x1, UPT ;  /* 0x000000010e00788c */ /* 0x000fe2000bf01270 */
[----:B------:R-:W-:Y:S01]  /*1890*/  SHF.R.S32.HI R5, RZ, 0x1f, R0 ;  /* 0x0000001fff057819 */ /* 0x000fe20000011400 */
[----:B------:R-:W-:Y:S02]  /*18a0*/  ULOP3.LUT UR27, UR13, 0x1, URZ, 0xfc, !UPT ;  /* 0x000000010d1b7892 */ /* 0x000fe4000f8efc3f */
[----:B------:R-:W-:Y:S01]  /*18b0*/  USEL UR16, UR14, 0x1, UP0 ;  /* 0x000000010e107887 */ /* 0x000fe20008000000 */
[----:B------:R-:W-:Y:S01]  /*18c0*/  LEA.HI R5, R5, R2, RZ, 0x3 ;  /* 0x0000000205057211 */ /* 0x000fe200078f18ff */
[----:B------:R-:W-:-:S02]  /*18d0*/  UISETP.NE.AND UP0, UPT, UR7, URZ, UPT ;  /* 0x0000003f0700728c */ /* 0x000fc4000bf05270 */
[----:B------:R-:W-:Y:S01]  /*18e0*/  USHF.L.U32 UR28, UR14, 0x1, URZ ;  /* 0x000000010e1c7899 */ /* 0x000fe2000800063f */
[----:B------:R-:W-:Y:S01]  /*18f0*/  LOP3.LUT R5, R5, 0xfffffff8, RZ, 0xc0, !PT ;  /* 0xfffffff805057812 */ /* 0x000fe200078ec0ff */
[----:B------:R-:W-:Y:S02]  /*1900*/  UIADD3 UR16, -UR16, UR14, URZ ;  /* 0x0000000e10107290 */ /* 0x000fe4000fffe13f */
[----:B------:R-:W-:Y:S02]  /*1910*/  USEL UR30, URZ, 0x1, UP0 ;  /* 0x000000013f1e7887 */ /* 0x000fe40008000000 */
[----:B------:R-:W-:Y:S01]  /*1920*/  IMAD.IADD R2, R2, 0x1, -R5 ;  /* 0x0000000102027824 */ /* 0x000fe200078e0a05 */
[----:B------:R-:W-:Y:S01]  /*1930*/  SHF.R.S32.HI R5, RZ, 0x5, R3 ;  /* 0x00000005ff057819 */ /* 0x000fe20000011403 */
[----:B----4-:R-:W-:-:S03]  /*1940*/  ULEA UR12, UR6, UR12, 0x18 ;  /* 0x0000000c060c7291 */ /* 0x010fc6000f8ec03f */
[--C-:B------:R-:W-:Y:S01]  /*1950*/  SHF.R.S32.HI R3, RZ, 0x1f, R2.reuse ;  /* 0x0000001fff037819 */ /* 0x100fe20000011402 */
[----:B------:R-:W-:Y:S01]  /*1960*/  USHF.L.U32 UR6, UR7, 0x3, URZ ;  /* 0x0000000307067899 */ /* 0x000fe2000800063f */
[C-C-:B------:R-:W-:Y:S01]  /*1970*/  IMAD R0, R5.reuse, -0x10, -R2.reuse ;  /* 0xfffffff005007824 */ /* 0x140fe200078e0a02 */
[----:B------:R-:W-:Y:S02]  /*1980*/  UIADD3 UR29, UR12, 0x170, URZ ;  /* 0x000001700c1d7890 */ /* 0x000fe4000fffe03f */
[----:B------:R-:W-:Y:S01]  /*1990*/  ULOP3.LUT UR6, UR6, 0x8, URZ, 0xc0, !UPT ;  /* 0x0000000806067892 */ /* 0x000fe2000f8ec03f */
[----:B------:R-:W-:Y:S01]  /*19a0*/  IMAD.WIDE R2, R5, 0x10, R2 ;  /* 0x0000001005027825 */ /* 0x000fe200078e0202 */
[----:B------:R-:W-:Y:S02]  /*19b0*/  ULEA UR17, UR17, UR29, 0x3 ;  /* 0x0000001d11117291 */ /* 0x000fe4000f8e183f */
[----:B------:R-:W-:Y:S02]  /*19c0*/  ULOP3.LUT UR31, UR6, 0x8, URZ, 0x3c, !UPT ;  /* 0x00000008061f7892 */ /* 0x000fe4000f8e3c3f */
[----:B------:R-:W-:-:S03]  /*19d0*/  ULOP3.LUT UR18, UR6, 0x18, URZ, 0x3c, !UPT ;  /* 0x0000001806127892 */ /* 0x000fc6000f8e3c3f */
[----:B------:R-:W-:Y:S02]  /*19e0*/  ULDC UR6, c[0x0][0x284] ;  /* 0x0000a10000067ab9 */ /* 0x000fe40000000800 */
[----:B------:R-:W-:-:S05]  /*19f0*/  VIADD R0, R0, UR6 ;  /* 0x0000000600007c36 */ /* 0x000fca0008000000 */
[----:B------:R4:W-:Y:S04]  /*1a00*/  STL [R1+0x94], R0 ;  /* 0x0000940001007387 */ /* 0x0009e80000100800 */
[----:B------:R4:W-:Y:S02]  /*1a10*/  STL.64 [R1+0x98], R2 ;  /* 0x0000980201007387 */ /* 0x0009e40000100a00 */
.L_x_302:
[----:B----4-:R-:W-:Y:S01]  /*1a20*/  IMAD.U32 R0, RZ, RZ, UR30 ;  /* 0x0000001eff007e24 */ /* 0x010fe2000f8e00ff */
[----:B0-2---:R-:W4:Y:S01]  /*1a30*/  LDC R2, c[0x0][0x28c] ;  /* 0x0000a300ff027b82 */ /* 0x005f220000000800 */
[----:B------:R-:W-:Y:S01]  /*1a40*/  UMOV UR6, URZ ;  /* 0x0000003f00067c82 */ /* 0x000fe20008000000 */
[----:B------:R-:W-:Y:S02]  /*1a50*/  UMOV UR19, UR5 ;  /* 0x0000000500137c82 */ /* 0x000fe40008000000 */
[----:B------:R-:W-:-:S04]  /*1a60*/  SHF.L.U32 R0, R0, 0x1f, RZ ;  /* 0x0000001f00007819 */ /* 0x000fc800000006ff */
[----:B------:R-:W5:Y:S01]  /*1a70*/  SYNCS.PHASECHK.TRANS64.TRYWAIT P0, [UR17+-0x8], R0 ;  /* 0xfffff800ff0075a7 */ /* 0x000f620008000151 */
[----:B----4-:R-:W-:Y:S01]  /*1a80*/  ISETP.GE.AND P1, PT, R2, 0x1, PT ;  /* 0x000000010200780c */ /* 0x010fe20003f26270 */
[----:B-----5:R-:W-:-:S12]  /*1a90*/  @!P0 BRA `(.L_x_20) ;  /* 0x000000f000dc8947 */ /* 0x020fd80003800000 */
.L_x_342:
[----:B------:R0:W-:Y:S01]  /*1aa0*/  STL [R1+0x74], RZ ;  /* 0x000074ff01007387 */ /* 0x0001e20000100800 */
[----:B------:R-:W-:Y:S01]  /*1ab0*/  UMOV UR7, URZ ;  /* 0x0000003f00077c82 */ /* 0x000fe20008000000 */
[----:B------:R-:W-:Y:S01]  /*1ac0*/  UMOV UR8, URZ ;  /* 0x0000003f00087c82 */ /* 0x000fe20008000000 */
[----:B----4-:R-:W-:Y:S01]  /*1ad0*/  IMAD.MOV.U32 R0, RZ, RZ, RZ ;  /* 0x000000ffff007224 */ /* 0x010fe200078e00ff */
[----:B------:R4:W-:Y:S01]  /*1ae0*/  STL [R1+0x70], RZ ;  /* 0x000070ff01007387 */ /* 0x0009e20000100800 */
[----:B------:R-:W-:Y:S02]  /*1af0*/  CS2R R2, SRZ ;  /* 0x0000000000027805 */ /* 0x000fe4000001ff00 */
[----:B---3--:R-:W-:Y:S02]  /*1b00*/  CS2R R4, SRZ ;  /* 0x0000000000047805 */ /* 0x008fe4000001ff00 */
[----:B--2---:R-:W-:Y:S01]  /*1b10*/  CS2R R6, SRZ ;  /* 0x0000000000067805 */ /* 0x004fe2000001ff00 */
[----:B------:R4:W-:Y:S01]  /*1b20*/  STL [R1+0x6c], RZ ;  /* 0x00006cff01007387 */ /* 0x0009e20000100800 */
[----:B------:R-:W-:-:S02]  /*1b30*/  CS2R R8, SRZ ;  /* 0x0000000000087805 */ /* 0x000fc4000001ff00 */
[----:B0-----:R-:W-:Y:S02]  /*1b40*/  CS2R R10, SRZ ;  /* 0x00000000000a7805 */ /* 0x001fe4000001ff00 */
[----:B------:R-:W-:Y:S01]  /*1b50*/  CS2R R12, SRZ ;  /* 0x00000000000c7805 */ /* 0x000fe2000001ff00 */
[----:B------:R4:W-:Y:S01]  /*1b60*/  STL [R1+0x68], RZ ;  /* 0x000068ff01007387 */ /* 0x0009e20000100800 */
[----:B------:R-:W-:Y:S02]  /*1b70*/  CS2R R14, SRZ ;  /* 0x00000000000e7805 */ /* 0x000fe4000001ff00 */
[----:B-1----:R-:W-:Y:S02]  /*1b80*/  CS2R R16, SRZ ;  /* 0x0000000000107805 */ /* 0x002fe4000001ff00 */
[----:B------:R-:W-:Y:S01]  /*1b90*/  CS2R R18, SRZ ;  /* 0x0000000000127805 */ /* 0x000fe2000001ff00 */
[----:B------:R4:W-:Y:S01]  /*1ba0*/  STL [R1+0x64], RZ ;  /* 0x000064ff01007387 */ /* 0x0009e20000100800 */
[----:B------:R-:W-:-:S02]  /*1bb0*/  CS2R R20, SRZ ;  /* 0x0000000000147805 */ /* 0x000fc4000001ff00 */
[----:B------:R-:W-:Y:S02]  /*1bc0*/  CS2R R22, SRZ ;  /* 0x0000000000167805 */ /* 0x000fe4000001ff00 */
[----:B------:R-:W-:Y:S01]  /*1bd0*/  CS2R R152, SRZ ;  /* 0x0000000000987805 */ /* 0x000fe2000001ff00 */
[----:B------:R4:W-:Y:S01]  /*1be0*/  STL [R1+0x60], RZ ;  /* 0x000060ff01007387 */ /* 0x0009e20000100800 */
[----:B------:R-:W-:Y:S02]  /*1bf0*/  CS2R R154, SRZ ;  /* 0x00000000009a7805 */ /* 0x000fe4000001ff00 */
[----:B------:R-:W-:Y:S02]  /*1c00*/  CS2R R156, SRZ ;  /* 0x00000000009c7805 */ /* 0x000fe4000001ff00 */
        /* <DEDUP_REMOVED lines=46> */
[----:B------:R-:W-:Y:S01]  /*1ef0*/  IMAD.MOV.U32 R226, RZ, RZ, RZ ;  /* 0x000000ffffe27224 */ /* 0x000fe200078e00ff */
[----:B------:R-:W-:Y:S01]  /*1f00*/  CS2R R24, SRZ ;  /* 0x0000000000187805 */ /* 0x000fe2000001ff00 */
[----:B------:R-:W-:Y:S01]  /*1f10*/  IMAD.U32 R227, RZ, RZ, UR4 ;  /* 0x00000004ffe37e24 */ /* 0x000fe2000f8e00ff */
[----:B------:R4:W-:Y:S01]  /*1f20*/  STL [R1+0x2c], RZ ;  /* 0x00002cff01007387 */ /* 0x0009e20000100800 */
[----:B------:R-:W-:Y:S02]  /*1f30*/  CS2R R26, SRZ ;  /* 0x00000000001a7805 */ /* 0x000fe4000001ff00 */
[----:B------:R-:W-:-:S02]  /*1f40*/  CS2R R28, SRZ ;  /* 0x00000000001c7805 */ /* 0x000fc4000001ff00 */
[----:B------:R-:W-:Y:S01]  /*1f50*/  CS2R R30, SRZ ;  /* 0x00000000001e7805 */ /* 0x000fe2000001ff00 */
[----:B------:R4:W-:Y:S01]  /*1f60*/  STL [R1+0x28], RZ ;  /* 0x000028ff01007387 */ /* 0x0009e20000100800 */
[----:B------:R-:W-:Y:S02]  /*1f70*/  CS2R R32, SRZ ;  /* 0x0000000000207805 */ /* 0x000fe4000001ff00 */
[----:B------:R-:W-:Y:S02]  /*1f80*/  CS2R R34, SRZ ;  /* 0x0000000000227805 */ /* 0x000fe4000001ff00 */
[----:B------:R-:W-:Y:S01]  /*1f90*/  CS2R R36, SRZ ;  /* 0x0000000000247805 */ /* 0x000fe2000001ff00 */
        /* <DEDUP_REMOVED lines=36> */
[----:B------:R4:W-:Y:S01]  /*21e0*/  STL [R1], RZ ;  /* 0x000000ff01007387 */ /* 0x0009e20000100800 */
[----:B------:R-:W-:Y:S02]  /*21f0*/  CS2R R92, SRZ ;  /* 0x00000000005c7805 */ /* 0x000fe4000001ff00 */
[----:B------:R-:W-:Y:S02]  /*2200*/  CS2R R94, SRZ ;  /* 0x00000000005e7805 */ /* 0x000fe4000001ff00 */
[----:B------:R-:W-:Y:S02]  /*2210*/  CS2R R96, SRZ ;  /* 0x0000000000607805 */ /* 0x000fe4000001ff00 */
[----:B------:R-:W-:Y:S02]  /*2220*/  CS2R R98, SRZ ;  /* 0x0000000000627805 */ /* 0x000fe4000001ff00 */
[----:B------:R-:W-:-:S02]  /*2230*/  CS2R R100, SRZ ;  /* 0x0000000000647805 */ /* 0x000fc4000001ff00 */
[----:B------:R-:W-:Y:S02]  /*2240*/  CS2R R102, SRZ ;  /* 0x0000000000667805 */ /* 0x000fe4000001ff00 */
        /* <DEDUP_REMOVED lines=23> */
[----:B------:R-:W-:Y:S01]  /*23c0*/  CS2R R150, SRZ ;  /* 0x0000000000967805 */ /* 0x000fe2000001ff00 */
[----:B----4-:R-:W-:Y:S06]  /*23d0*/  @!P1 BRA `(.L_x_21) ;  /* 0x0000001000609947 */ /* 0x010fec0003800000 */
[----:B------:R-:W-:-:S06]  /*23e0*/  UISETP.NE.AND UP0, UPT, UR27, 0x3, UPT ;  /* 0x000000031b00788c */ /* 0x000fcc000bf05270 */
[----:B------:R-:W-:-:S13]  /*23f0*/  PLOP3.LUT P1, PT, PT, PT, UP0, 0x80, 0x0 ;  /* 0x000000000000781c */ /* 0x000fda0003f2f008 */
[----:B------:R-:W-:Y:S05]  /*2400*/  @!P1 BRA `(.L_x_22) ;  /* 0x0000000000049947 */ /* 0x000fea0003800000 */
[----:B------:R-:W-:Y:S01]  /*2410*/  BPT.TRAP 0x1 ;  /* 0x000000040000795c */ /* 0x000fe20000300000 */
.L_x_22:
[----:B------:R-:W-:Y:S01]  /*2420*/  ULEA UR6, UR5, UR12, 0x3 ;  /* 0x0000000c05067291 */ /* 0x000fe2000f8e183f */
[----:B------:R-:W-:-:S05]  /*2430*/  IMAD.U32 R0, RZ, RZ, UR4 ;  /* 0x00000004ff007e24 */ /* 0x000fca000f8e00ff */
[----:B------:R-:W-:-:S04]  /*2440*/  SHF.L.U32 R0, R0, 0x1f, RZ ;  /* 0x0000001f00007819 */ /* 0x000fc800000006ff */
[----:B------:R0:W1:Y:S01]  /*2450*/  SYNCS.PHASECHK.TRANS64.TRYWAIT P0, [UR6], R0 ;  /* 0x00000000ff0075a7 */ /* 0x0000620008000146 */
[----:B------:R-:W-:Y:S05]  /*2460*/  @!P1 BRA `(.L_x_23) ;  /* 0x0000000000049947 */ /* 0x000fea0003800000 */
[----:B------:R-:W-:Y:S01]  /*2470*/  BPT.TRAP 0x1 ;  /* 0x000000040000795c */ /* 0x000fe20000300000 */
.L_x_23:
[----:B-1----:R-:W-:Y:S05]  /*2480*/  @P0 BRA `(.L_x_24) ;  /* 0x0000000000080947 */ /* 0x002fea0003800000 */
[----:B------:R-:W1:Y:S02]  /*2490*/  SYNCS.PHASECHK.TRANS64.TRYWAIT P0, [UR6], R0 ;  /* 0x00000000ff0075a7 */ /* 0x000e640008000146 */
[----:B-1----:R-:W-:Y:S05]  /*24a0*/  @!P0 BRA `(.L_x_25) ;  /* 0x000000e800708947 */ /* 0x002fea0003800000 */
.L_x_24:
[----:B------:R2:W-:Y:S01]  /*24b0*/  STL [R1+0x74], RZ ;  /* 0x000074ff01007387 */ /* 0x0005e20000100800 */
[----:B------:R-:W-:Y:S01]  /*24c0*/  UIADD3 UR7, UR12, 0xb280, URZ ;  /* 0x0000b2800c077890 */ /* 0x000fe2000fffe03f */
[----:B------:R-:W-:Y:S01]  /*24d0*/  WARPGROUP.ARRIVE ;  /* 0x00000000000079c5 */ /* 0x000fe20000000000 */
[----:B------:R-:W-:Y:S01]  /*24e0*/  UIADD3 UR6, UR12, 0x280, URZ ;  /* 0x000002800c067890 */ /* 0x000fe2000fffe03f */
[----:B------:R2:W-:Y:S01]  /*24f0*/  STL [R1+0x70], RZ ;  /* 0x000070ff01007387 */ /* 0x0005e20000100800 */
[----:B------:R-:W-:Y:S01]  /*2500*/  USHF.R.U32.HI UR7, URZ, 0x4, UR7 ;  /* 0x000000043f077899 */ /* 0x000fe20008011607 */
[----:B01----:R-:W-:Y:S01]  /*2510*/  IMAD.MOV.U32 R0, RZ, RZ, RZ ;  /* 0x000000ffff007224 */ /* 0x003fe200078e00ff */
[----:B------:R-:W-:Y:S01]  /*2520*/  USHF.R.U32.HI UR6, URZ, 0x4, UR6 ;  /* 0x000000043f067899 */ /* 0x000fe20008011606 */
[----:B------:R2:W-:Y:S01]  /*2530*/  STL [R1+0x6c], RZ ;  /* 0x00006cff01007387 */ /* 0x0005e20000100800 */
[----:B------:R-:W-:Y:S01]  /*2540*/  ULOP3.LUT UR7, UR7, 0x3fff, URZ, 0xc0, !UPT ;  /* 0x00003fff07077892 */ /* 0x000fe2000f8ec03f */
[----:B------:R-:W-:Y:S01]  /*2550*/  CS2R R2, SRZ ;  /* 0x0000000000027805 */ /* 0x000fe2000001ff00 */
[----:B------:R-:W-:Y:S01]  /*2560*/  ULOP3.LUT UR6, UR6, 0x3fff, URZ, 0xc0, !UPT ;  /* 0x00003fff06067892 */ /* 0x000fe2000f8ec03f */
[----:B------:R2:W-:Y:S01]  /*2570*/  STL [R1+0x68], RZ ;  /* 0x000068ff01007387 */ /* 0x0005e20000100800 */
[----:B------:R-:W-:Y:S01]  /*2580*/  ULOP3.LUT UR7, UR7, 0x10000, URZ, 0xfc, !UPT ;  /* 0x0001000007077892 */ /* 0x000fe2000f8efc3f */
[----:B------:R-:W-:Y:S01]  /*2590*/  CS2R R4, SRZ ;  /* 0x0000000000047805 */ /* 0x000fe2000001ff00 */
[----:B------:R-:W-:Y:S01]  /*25a0*/  ULOP3.LUT UR6, UR6, 0x10000, URZ, 0xfc, !UPT ;  /* 0x0001000006067892 */ /* 0x000fe2000f8efc3f */
[----:B------:R2:W-:Y:S01]  /*25b0*/  STL [R1+0x64], RZ ;  /* 0x000064ff01007387 */ /* 0x0005e20000100800 */
[----:B------:R-:W-:Y:S01]  /*25c0*/  ULEA UR10, UR5, UR7, 0x9 ;  /* 0x00000007050a7291 */ /* 0x000fe2000f8e483f */
[----:B------:R-:W-:Y:S01]  /*25d0*/  CS2R R6, SRZ ;  /* 0x0000000000067805 */ /* 0x000fe2000001ff00 */
[----:B------:R-:W-:Y:S01]  /*25e0*/  ULEA UR8, UR5, UR6, 0x7 ;  /* 0x0000000605087291 */ /* 0x000fe2000f8e383f */
[----:B------:R2:W-:Y:S01]  /*25f0*/  STL [R1+0x60], RZ ;  /* 0x000060ff01007387 */ /* 0x0005e20000100800 */
[----:B------:R-:W-:Y:S01]  /*2600*/  ULDC UR7, c[0x0][0x50c] ;  /* 0x0001430000077ab9 */ /* 0x000fe20000000800 */
[----:B------:R-:W-:Y:S01]  /*2610*/  UMOV UR9, 0xc0000010 ;  /* 0xc000001000097882 */ /* 0x000fe20000000000 */
[----:B------:R-:W-:Y:S01]  /*2620*/  UISETP.NE.AND UP0, UPT, UR7, 0x1, UPT ;  /* 0x000000010700788c */ /* 0x000fe2000bf05270 */
[----:B------:R2:W-:Y:S01]  /*2630*/  STL [R1+0x5c], RZ ;  /* 0x00005cff01007387 */ /* 0x0005e20000100800 */
[----:B------:R-:W-:Y:S01]  /*2640*/  UMOV UR11, 0xc0000010 ;  /* 0xc0000010000b7882 */ /* 0x000fe20000000000 */
[----:B------:R-:W-:Y:S01]  /*2650*/  UMOV UR6, 0x1 ;  /* 0x0000000100067882 */ /* 0x000fe20000000000 */
[----:B------:R-:W-:Y:S01]  /*2660*/  USEL UR7, URZ, 0x1, UP0 ;  /* 0x000000013f077887 */ /* 0x000fe20008000000 */
[----:B------:R2:W-:Y:S01]  /*2670*/  STL [R1+0x58], RZ ;  /* 0x000058ff01007387 */ /* 0x0005e20000100800 */
[----:B------:R-:W-:Y:S01]  /*2680*/  QGMMA.64x256x32.F32.E5M2.E5M2 R24, gdesc[UR8], RZ, !UPT, gsb0 ;  /* 0x03e00000081879f3 */ /* 0x000fe2000c0038ff */
[----:B------:R-:W-:-:S02]  /*2690*/  CS2R R8, SRZ ;  /* 0x0000000000087805 */ /* 0x000fc4000001ff00 */
[----:B------:R-:W-:Y:S01]  /*26a0*/  CS2R R10, SRZ ;  /* 0x00000000000a7805 */ /* 0x000fe2000001ff00 */
[----:B------:R2:W-:Y:S01]  /*26b0*/  STL [R1+0x54], RZ ;  /* 0x000054ff01007387 */ /* 0x0005e20000100800 */
[----:B------:R-:W-:Y:S02]  /*26c0*/  ISETP.NE.AND P0, PT, RZ, UR7, PT ;  /* 0x00000007ff007c0c */ /* 0x000fe4000bf05270 */
        /* <DEDUP_REMOVED lines=56> */
[----:B------:R-:W-:Y:S01]  /*2a50*/  CS2R R224, SRZ ;  /* 0x0000000000e07805 */ /* 0x000fe2000001ff00 */
[----:B------:R-:W-:Y:S01]  /*2a60*/  IMAD.MOV.U32 R226, RZ, RZ, RZ ;  /* 0x000000ffffe27224 */ /* 0x000fe200078e00ff */
[----:B------:R2:W-:Y:S04]  /*2a70*/  STL [R1+0x18], RZ ;  /* 0x000018ff01007387 */ /* 0x0005e80000100800 */
[----:B------:R2:W-:Y:S04]  /*2a80*/  STL [R1+0x14], RZ ;  /* 0x000014ff01007387 */ /* 0x0005e80000100800 */
[----:B------:R2:W-:Y:S04]  /*2a90*/  STL [R1+0x10], RZ ;  /* 0x000010ff01007387 */ /* 0x0005e80000100800 */
[----:B------:R2:W-:Y:S04]  /*2aa0*/  STL [R1+0xc], RZ ;  /* 0x00000cff01007387 */ /* 0x0005e80000100800 */
[----:B------:R2:W-:Y:S04]  /*2ab0*/  STL [R1+0x8], RZ ;  /* 0x000008ff01007387 */ /* 0x0005e80000100800 */
[----:B------:R2:W-:Y:S04]  /*2ac0*/  STL [R1+0x4], RZ ;  /* 0x000004ff01007387 */ /* 0x0005e80000100800 */
[----:B------:R2:W-:Y:S01]  /*2ad0*/  STL [R1], RZ ;  /* 0x000000ff01007387 */ /* 0x0005e20000100800 */
[----:B------:R-:W-:Y:S05]  /*2ae0*/  @!P0 BRA `(.L_x_26) ;  /* 0x0000000800808947 */ /* 0x000fea0003800000 */
[----:B------:R-:W-:Y:S02]  /*2af0*/  WARPGROUP.DEPBAR.LE gsb0, 0x0 ;  /* 0x00008000000079c5 */ /* 0x000fe40000010000 */
[----:B------:R-:W-:-:S01]  /*2b00*/  FADD R227, RZ, R122 ;  /* 0x0000007affe37221 */ /* 0x000fc20000000000 */
[----:B------:R-:W-:Y:S01]  /*2b10*/  FADD R226, RZ, R24 ;  /* 0x00000018ffe27221 */ /* 0x000fe20000000000 */
[----:B------:R-:W-:-:S01]  /*2b20*/  FADD R225, RZ, R25 ;  /* 0x00000019ffe17221 */ /* 0x000fc20000000000 */
[----:B------:R-:W-:Y:S01]  /*2b30*/  FADD R224, RZ, R26 ;  /* 0x0000001affe07221 */ /* 0x000fe20000000000 */
[----:B------:R-:W-:-:S01]  /*2b40*/  FADD R223, RZ, R27 ;  /* 0x0000001bffdf7221 */ /* 0x000fc20000000000 */
[----:B------:R0:W-:Y:S01]  /*2b50*/  STL [R1], R227 ;  /* 0x000000e301007387 */ /* 0x0001e20000100800 */
[----:B------:R-:W-:-:S01]  /*2b60*/  FADD R222, RZ, R28 ;  /* 0x0000001cffde7221 */ /* 0x000fc20000000000 */
[----:B------:R-:W-:Y:S01]  /*2b70*/  FADD R221, RZ, R29 ;  /* 0x0000001dffdd7221 */ /* 0x000fe20000000000 */
[----:B------:R-:W-:-:S01]  /*2b80*/  FADD R220, RZ, R30 ;  /* 0x0000001effdc7221 */ /* 0x000fc20000000000 */
[----:B------:R-:W-:Y:S01]  /*2b90*/  FADD R219, RZ, R31 ;  /* 0x0000001fffdb7221 */ /* 0x000fe20000000000 */
[----:B------:R-:W-:-:S01]  /*2ba0*/  FADD R218, RZ, R32 ;  /* 0x00000020ffda7221 */ /* 0x000fc20000000000 */
[----:B------:R-:W-:Y:S01]  /*2bb0*/  FADD R217, RZ, R33 ;  /* 0x00000021ffd97221 */ /* 0x000fe20000000000 */
[----:B------:R-:W-:-:S01]  /*2bc0*/  FADD R216, RZ, R34 ;  /* 0x00000022ffd87221 */ /* 0x000fc20000000000 */
[----:B------:R-:W-:Y:S01]  /*2bd0*/  FADD R215, RZ, R35 ;  /* 0x00000023ffd77221 */ /* 0x000fe20000000000 */
[----:B------:R-:W-:-:S01]  /*2be0*/  FADD R214, RZ, R36 ;  /* 0x00000024ffd67221 */ /* 0x000fc20000000000 */
[----:B0-----:R-:W-:Y:S01]  /*2bf0*/  FADD R227, RZ, R123 ;  /* 0x0000007bffe37221 */ /* 0x001fe20000000000 */
[----:B------:R-:W-:-:S01]  /*2c00*/  FADD R213, RZ, R37 ;  /* 0x00000025ffd57221 */ /* 0x000fc20000000000 */
[----:B------:R-:W-:Y:S01]  /*2c10*/  FADD R212, RZ, R38 ;  /* 0x00000026ffd47221 */ /* 0x000fe20000000000 */
[----:B------:R-:W-:-:S01]  /*2c20*/  FADD R211, RZ, R39 ;  /* 0x00000027ffd37221 */ /* 0x000fc20000000000 */
[----:B------:R-:W-:Y:S01]  /*2c30*/  FADD R210, RZ, R40 ;  /* 0x00000028ffd27221 */ /* 0x000fe20000000000 */
[----:B------:R0:W-:Y:S01]  /*2c40*/  STL [R1+0x4], R227 ;  /* 0x000004e301007387 */ /* 0x0001e20000100800 */
        /* <DEDUP_REMOVED lines=93> */
[----:B------:R-:W-:Y:S01]  /*3220*/  UMOV UR6, URZ ;  /* 0x0000003f00067c82 */ /* 0x000fe20008000000 */
[----:B0-----:R-:W-:-:S05]  /*3230*/  FADD R227, RZ, R130 ;  /* 0x00000082ffe37221 */ /* 0x001fca0000000000 */
[----:B------:R0:W-:Y:S02]  /*3240*/  STL [R1+0x20], R227 ;  /* 0x000020e301007387 */ /* 0x0001e40000100800 */
        /* <DEDUP_REMOVED lines=42> */
.L_x_26:
[----:B------:R-:W-:-:S04]  /*34f0*/  UIADD3 UR19, UR5, 0x1, URZ ;  /* 0x0000000105137890 */ /* 0x000fc8000fffe03f */
[----:B------:R-:W-:-:S04]  /*3500*/  UISETP.NE.AND UP0, UPT, UR19, 0x16, UPT ;  /* 0x000000161300788c */ /* 0x000fc8000bf05270 */
[----:B------:R-:W-:Y:S02]  /*3510*/  USEL UR8, URZ, 0x1, UP0 ;  /* 0x000000013f087887 */ /* 0x000fe40008000000 */
[----:B------:R-:W-:Y:S02]  /*3520*/  USEL UR19, UR19, URZ, UP0 ;  /* 0x0000003f13137287 */ /* 0x000fe40008000000 */
[----:B------:R-:W-:-:S06]  /*3530*/  ULOP3.LUT UR8, UR4, UR8, URZ, 0x3c, !UPT ;  /* 0x0000000804087292 */ /* 0x000fcc000f8e3c3f */
[----:B0-----:R-:W-:Y:S01]  /*3540*/  IMAD.U32 R227, RZ, RZ, UR8 ;  /* 0x00000008ffe37e24 */ /* 0x001fe2000f8e00ff */
[----:B------:R-:W-:-:S06]  /*3550*/  UMOV UR8, 0x1 ;  /* 0x0000000100087882 */ /* 0x000fcc0000000000 */
.L_x_21:
[----:B------:R-:W-:-:S06]  /*3560*/  UISETP.GE.AND UP0, UPT, UR16, 0x1, UPT ;  /* 0x000000011000788c */ /* 0x000fcc000bf06270 */
[----:B------:R-:W-:-:S13]  /*3570*/  PLOP3.LUT P0, PT, PT, PT, UP0, 0x80, 0x0 ;  /* 0x000000000000781c */ /* 0x000fda0003f0f008 */
[----:B------:R-:W-:Y:S05]  /*3580*/  @!P0 BRA `(.L_x_27) ;  /* 0x0000001000908947 */ /* 0x000fea0003800000 */
[----:B------:R-:W-:Y:S01]  /*3590*/  IMAD.U32 R228, RZ, RZ, UR16 ;  /* 0x00000010ffe47e24 */ /* 0x000fe2000f8e00ff */
[----:B------:R-:W-:Y:S01]  /*35a0*/  UMOV UR24, UR5 ;  /* 0x0000000500187c82 */ /* 0x000fe20008000000 */
[----:B------:R-:W-:-:S05]  /*35b0*/  ULDC UR32, c[0x0][0x50c] ;  /* 0x0001430000207ab9 */ /* 0x000fca0000000800 */
.L_x_35:
[----:B------:R-:W-:-:S06]  /*35c0*/  UISETP.NE.AND UP0, UPT, UR27, 0x3, UPT ;  /* 0x000000031b00788c */ /* 0x000fcc000bf05270 */
[----:B------:R-:W-:-:S13]  /*35d0*/  PLOP3.LUT P1, PT, PT, PT, UP0, 0x80, 0x0 ;  /* 0x000000000000781c */ /* 0x000fda0003f2f008 */
[----:B-1---5:R-:W-:Y:S05]  /*35e0*/  @!P1 BRA `(.L_x_28) ;  /* 0x0000000000049947 */ /* 0x022fea0003800000 */
[----:B------:R-:W-:Y:S01]  /*35f0*/  BPT.TRAP 0x1 ;  /* 0x000000040000795c */ /* 0x000fe20000300000 */
.L_x_28:
[----:B------:R-:W-:Y:S01]  /*3600*/  ULEA UR9, UR19, UR12, 0x3 ;  /* 0x0000000c13097291 */ /* 0x000fe2000f8e183f */
[----:B------:R-:W-:-:S08]  /*3610*/  SHF.L.U32 R229, R227, 0x1f, RZ ;  /* 0x0000001fe3e57819 */ /* 0x000fd000000006ff */
[----:B------:R0:W1:Y:S01]  /*3620*/  SYNCS.PHASECHK.TRANS64.TRYWAIT P0, [UR9], R229 ;  /* 0x000000e5ff0075a7 */ /* 0x0000620008000149 */
[----:B------:R-:W-:Y:S05]  /*3630*/  @!P1 BRA `(.L_x_29) ;  /* 0x0000000000049947 */ /* 0x000fea0003800000 */
[----:B------:R-:W-:Y:S01]  /*3640*/  BPT.TRAP 0x1 ;  /* 0x000000040000795c */ /* 0x000fe20000300000 */
.L_x_29:
[----:B-1----:R-:W-:Y:S05]  /*3650*/  @P0 BRA `(.L_x_30) ;  /* 0x0000000000080947 */ /* 0x002fea0003800000 */
[----:B------:R-:W1:Y:S02]  /*3660*/  SYNCS.PHASECHK.TRANS64.TRYWAIT P0, [UR9], R229 ;  /* 0x000000e5ff0075a7 */ /* 0x000e640008000149 */
[----:B-1----:R-:W-:Y:S05]  /*3670*/  @!P0 BRA `(.L_x_31) ;  /* 0x000000d800148947 */ /* 0x002fea0003800000 */
.L_x_30:
[----:B------:R-:W-:Y:S01]  /*3680*/  UIADD3 UR9, UR12, 0x280, URZ ;  /* 0x000002800c097890 */ /* 0x000fe2000fffe03f */
[----:B------:R-:W-:Y:S01]  /*3690*/  WARPGROUP.ARRIVE ;  /* 0x00000000000079c5 */ /* 0x000fe20000000000 */
[----:B------:R-:W-:Y:S02]  /*36a0*/  UIADD3 UR10, UR12, 0xb280, URZ ;  /* 0x0000b2800c0a7890 */ /* 0x000fe4000fffe03f */
[----:B------:R-:W-:Y:S02]  /*36b0*/  UISETP.NE.AND UP0, UPT, UR7, URZ, UPT ;  /* 0x0000003f0700728c */ /* 0x000fe4000bf05270 */
[----:B------:R-:W-:Y:S02]  /*36c0*/  USHF.R.U32.HI UR9, URZ, 0x4, UR9 ;  /* 0x000000043f097899 */ /* 0x000fe40008011609 */
[----:B------:R-:W-:Y:S02]  /*36d0*/  USHF.R.U32.HI UR10, URZ, 0x4, UR10 ;  /* 0x000000043f0a7899 */ /* 0x000fe4000801160a */
[----:B------:R-:W-:-:S02]  /*36e0*/  USEL UR8, UR8, URZ, !UP0 ;  /* 0x0000003f08087287 */ /* 0x000fc4000c000000 */
[----:B------:R-:W-:Y:S02]  /*36f0*/  ULOP3.LUT UR9, UR9, 0x3fff, URZ, 0xc0, !UPT ;  /* 0x00003fff09097892 */ /* 0x000fe4000f8ec03f */
[----:B------:R-:W-:Y:S02]  /*3700*/  ULOP3.LUT UR10, UR10, 0x3fff, URZ, 0xc0, !UPT ;  /* 0x00003fff0a0a7892 */ /* 0x000fe4000f8ec03f */
[----:B------:R-:W-:Y:S02]  /*3710*/  UISETP.NE.U32.AND UP0, UPT, UR8, URZ, UPT ;  /* 0x0000003f0800728c */ /* 0x000fe4000bf05070 */
[----:B------:R-:W-:Y:S02]  /*3720*/  ULOP3.LUT UR8, UR9, 0x10000, URZ, 0xfc, !UPT ;  /* 0x0001000009087892 */ /* 0x000fe4000f8efc3f */
[----:B------:R-:W-:Y:S02]  /*3730*/  ULOP3.LUT UR10, UR10, 0x10000, URZ, 0xfc, !UPT ;  /* 0x000100000a0a7892 */ /* 0x000fe4000f8efc3f */
[----:B------:R-:W-:-:S02]  /*3740*/  ULEA UR8, UR19, UR8, 0x7 ;  /* 0x0000000813087291 */ /* 0x000fc4000f8e383f */
[----:B------:R-:W-:Y:S01]  /*3750*/  ULEA UR10, UR19, UR10, 0x9 ;  /* 0x0000000a130a7291 */ /* 0x000fe2000f8e483f */
[----:B------:R-:W-:Y:S01]  /*3760*/  UMOV UR9, 0xc0000010 ;  /* 0xc000001000097882 */ /* 0x000fe20000000000 */
[----:B------:R-:W-:Y:S01]  /*3770*/  UMOV UR11, 0xc0000010 ;  /* 0xc0000010000b7882 */ /* 0x000fe20000000000 */
[----:B------:R-:W-:-:S06]  /*3780*/  UIADD3 UR6, UR6, 0x1, URZ ;  /* 0x0000000106067890 */ /* 0x000fcc000fffe03f */
[----:B------:R-:W-:Y:S01]  /*3790*/  QGMMA.64x256x32.F32.E5M2.E5M2 R24, gdesc[UR8], R24, UP0, gsb0 ;  /* 0x03e00000081879f3 */ /* 0x000fe2000b803818 */
[----:B------:R-:W-:-:S04]  /*37a0*/  UISETP.NE.AND UP0, UPT, UR6, UR32, UPT ;  /* 0x000000200600728c */ /* 0x000fc8000bf05270 */
[----:B------:R-:W-:-:S06]  /*37b0*/  USEL UR7, URZ, 0x1, UP0 ;  /* 0x000000013f077887 */ /* 0x000fcc0008000000 */
[----:B------:R-:W-:Y:S01]  /*37c0*/  ISETP.NE.AND P0, PT, RZ, UR7, PT ;  /* 0x00000007ff007c0c */ /* 0x000fe2000bf05270 */
[----:B------:R-:W-:-:S12]  /*37d0*/  WARPGROUP.DEPBAR.LE gsb0, 0x1 ;  /* 0x00008000000079c5 */ /* 0x000fd80000010100 */
[----:B------:R-:W-:Y:S05]  /*37e0*/  @!P0 BRA `(.L_x_32) ;  /* 0x0000000c00808947 */ /* 0x000fea0003800000 */
[----:B------:R-:W-:Y:S02]  /*37f0*/  WARPGROUP.DEPBAR.LE gsb0, 0x0 ;  /* 0x00008000000079c5 */ /* 0x000fe40000010000 */
[----:B------:R-:W-:-:S01]  /*3800*/  FADD R226, R24, R226 ;  /* 0x000000e218e27221 */ /* 0x000fc20000000000 */
[----:B------:R-:W-:Y:S01]  /*3810*/  FADD R225, R25, R225 ;  /* 0x000000e119e17221 */ /* 0x000fe20000000000 */
[----:B------:R1:W-:Y:S01]  /*3820*/  STL [R1+0xa4], R227 ;  /* 0x0000a4e301007387 */ /* 0x0003e20000100800 */
[----:B------:R-:W-:-:S01]  /*3830*/  FADD R224, R26, R224 ;  /* 0x000000e01ae07221 */ /* 0x000fc20000000000 */
[----:B------:R-:W-:Y:S01]  /*3840*/  FADD R223, R27, R223 ;  /* 0x000000df1bdf7221 */ /* 0x000fe20000000000 */
[----:B------:R-:W-:-:S01]  /*3850*/  FADD R222, R28, R222 ;  /* 0x000000de1cde7221 */ /* 0x000fc20000000000 */
[----:B------:R-:W-:Y:S01]  /*3860*/  FADD R221, R29, R221 ;  /* 0x000000dd1ddd7221 */ /* 0x000fe20000000000 */
[----:B-1----:R-:W3:Y:S04]  /*3870*/  LDL.LU R227, [R1+0x30] ;  /* 0x0000300001e37983 */ /* 0x002ee80000300800 */
[----:B------:R1:W-:Y:S01]  /*3880*/  STL [R1+0xa8], R226 ;  /* 0x0000a8e201007387 */ /* 0x0003e20000100800 */
[----:B------:R-:W-:-:S01]  /*3890*/  FADD R220, R30, R220 ;  /* 0x000000dc1edc7221 */ /* 0x000fc20000000000 */
[----:B------:R-:W-:-:S02]  /*38a0*/  FADD R219, R31, R219 ;  /* 0x000000db1fdb7221 */ /* 0x000fc40000000000 */
[----:B-1----:R-:W4:Y:S04]  /*38b0*/  LDL.LU R226, [R1+0x2c] ;  /* 0x00002c0001e27983 */ /* 0x002f280000300800 */
[----:B------:R1:W-:Y:S01]  /*38c0*/  STL [R1+0xac], R225 ;  /* 0x0000ace101007387 */ /* 0x0003e20000100800 */
[----:B------:R-:W-:-:S03]  /*38d0*/  FADD R218, R32, R218 ;  /* 0x000000da20da7221 */ /* 0x000fc60000000000 */
[----:B-1----:R-:W2:Y:S04]  /*38e0*/  LDL.LU R225, [R1+0x28] ;  /* 0x0000280001e17983 */ /* 0x002ea80000300800 */
        /* <DEDUP_REMOVED lines=9> */
[----:B------:R1:W-:Y:S04]  /*3980*/  STL [R1+0xbc], R221 ;  /* 0x0000bcdd01007387 */ /* 0x0003e80000100800 */
        /* <DEDUP_REMOVED lines=12> */
[----:B-1----:R-:W2:Y:S01]  /*3a50*/  LDL.LU R215, [R1] ;  /* 0x0000000001d77983 */ /* 0x002ea20000300800 */
[----:B------:R-:W-:-:S01]  /*3a60*/  FADD R214, R36, R214 ;  /* 0x000000d624d67221 */ /* 0x000fc20000000000 */
[----:B------:R-:W-:Y:S01]  /*3a70*/  FADD R213, R37, R213 ;  /* 0x000000d525d57221 */ /* 0x000fe20000000000 */
[----:B------:R-:W-:-:S01]  /*3a80*/  FADD R212, R38, R212 ;  /* 0x000000d426d47221 */ /* 0x000fc20000000000 */
[----:B------:R-:W-:Y:S01]  /*3a90*/  FADD R211, R39, R211 ;  /* 0x000000d327d37221 */ /* 0x000fe20000000000 */
[----:B------:R-:W-:-:S01]  /*3aa0*/  FADD R210, R40, R210 ;  /* 0x000000d228d27221 */ /* 0x000fc20000000000 */
[----:B------:R-:W-:Y:S01]  /*3ab0*/  STL [R1+0xd8], R214 ;  /* 0x0000d8d601007387 */ /* 0x000fe20000100800 */
        /* <DEDUP_REMOVED lines=11> */
[----:B------:R1:W-:Y:S01]  /*3b70*/  STL [R1+0xe4], R211 ;  /* 0x0000e4d301007387 */ /* 0x0003e20000100800 */
[----:B------:R-:W-:-:S01]  /*3b80*/  FADD R200, R50, R200 ;  /* 0x000000c832c87221 */ /* 0x000fc20000000000 */
[----:B------:R-:W-:Y:S01]  /*3b90*/  FADD R199, R51, R199 ;  /* 0x000000c733c77221 */ /* 0x000fe20000000000 */
        /* <DEDUP_REMOVED lines=69> */
[----:B-----5:R-:W-:Y:S01]  /*3ff0*/  FADD R0, R121, R0 ;  /* 0x0000000079007221 */ /* 0x020fe20000000000 */
[----:B---3--:R-:W-:-:S01]  /*4000*/  FADD R227, R134, R227 ;  /* 0x000000e386e37221 */ /* 0x008fc20000000000 */
[----:B----4-:R-:W-:Y:S01]  /*4010*/  FADD R226, R133, R226 ;  /* 0x000000e285e27221 */ /* 0x010fe20000000000 */
[----:B--2---:R-:W-:-:S01]  /*4020*/  FADD R225, R132, R225 ;  /* 0x000000e184e17221 */ /* 0x004fc20000000000 */
        /* <DEDUP_REMOVED lines=9> */
[----:B------:R-:W-:-:S05]  /*40c0*/  FADD R215, R122, R215 ;  /* 0x000000d77ad77221 */ /* 0x000fca0000000000 */
[----:B------:R2:W-:Y:S04]  /*40d0*/  STL [R1], R215 ;  /* 0x000000d701007387 */ /* 0x0005e80000100800 */
[----:B------:R3:W-:Y:S04]  /*40e0*/  STL [R1+0x4], R216 ;  /* 0x000004d801007387 */ /* 0x0007e80000100800 */
        /* <DEDUP_REMOVED lines=8> */
[----:B-1----:R-:W4:Y:S04]  /*4170*/  LDL.LU R211, [R1+0x34] ;  /* 0x0000340001d37983 */ /* 0x002f280000300800 */
[----:B------:R1:W-:Y:S04]  /*4180*/  STL [R1+0x28], R225 ;  /* 0x000028e101007387 */ /* 0x0003e80000100800 */
[----:B------:R-:W4:Y:S04]  /*4190*/  LDL.LU R212, [R1+0x38] ;  /* 0x0000380001d47983 */ /* 0x000f280000300800 */
[----:B------:R1:W-:Y:S04]  /*41a0*/  STL [R1+0x2c], R226 ;  /* 0x00002ce201007387 */ /* 0x0003e80000100800 */
[----:B------:R-:W4:Y:S04]  /*41b0*/  LDL.LU R213, [R1+0x3c] ;  /* 0x00003c0001d57983 */ /* 0x000f280000300800 */
[----:B------:R1:W-:Y:S04]  /*41c0*/  STL [R1+0x30], R227 ;  /* 0x000030e301007387 */ /* 0x0003e80000100800 */
[----:B------:R-:W4:Y:S04]  /*41d0*/  LDL.LU R214, [R1+0x40] ;  /* 0x0000400001d67983 */ /* 0x000f280000300800 */
[----:B--2---:R-:W2:Y:S04]  /*41e0*/  LDL.LU R215, [R1+0x44] ;  /* 0x0000440001d77983 */ /* 0x004ea80000300800 */
[----:B---3--:R-:W3:Y:S04]  /*41f0*/  LDL.LU R216, [R1+0x48] ;  /* 0x0000480001d87983 */ /* 0x008ee80000300800 */
[----:B----4-:R-:W4:Y:S04]  /*4200*/  LDL.LU R217, [R1+0x4c] ;  /* 0x00004c0001d97983 */ /* 0x010f280000300800 */
[----:B0-----:R-:W4:Y:S04]  /*4210*/  LDL.LU R218, [R1+0x50] ;  /* 0x0000500001da7983 */ /* 0x001f280000300800 */
[----:B------:R-:W4:Y:S04]  /*4220*/  LDL.LU R219, [R1+0x54] ;  /* 0x0000540001db7983 */ /* 0x000f280000300800 */
[----:B------:R-:W4:Y:S04]  /*4230*/  LDL.LU R220, [R1+0x58] ;  /* 0x0000580001dc7983 */ /* 0x000f280000300800 */
[----:B------:R-:W4:Y:S04]  /*4240*/  LDL.LU R221, [R1+0x5c] ;  /* 0x00005c0001dd7983 */ /* 0x000f280000300800 */
[----:B------:R-:W4:Y:S04]  /*4250*/  LDL.LU R222, [R1+0x60] ;  /* 0x0000600001de7983 */ /* 0x000f280000300800 */
[----:B------:R-:W4:Y:S04]  /*4260*/  LDL.LU R223, [R1+0x64] ;  /* 0x0000640001df7983 */ /* 0x000f280000300800 */
[----:B------:R-:W4:Y:S04]  /*4270*/  LDL.LU R224, [R1+0x68] ;  /* 0x0000680001e07983 */ /* 0x000f280000300800 */
[----:B-1----:R-:W4:Y:S04]  /*4280*/  LDL.LU R225, [R1+0x6c] ;  /* 0x00006c0001e17983 */ /* 0x002f280000300800 */
[----:B------:R-:W4:Y:S04]  /*4290*/  LDL.LU R226, [R1+0x70] ;  /* 0x0000700001e27983 */ /* 0x000f280000300800 */
[----:B------:R-:W4:Y:S01]  /*42a0*/  LDL.LU R227, [R1+0x74] ;  /* 0x0000740001e37983 */ /* 0x000f220000300800 */
[----:B------:R-:W-:-:S05]  /*42b0*/  FADD R211, R135, R211 ;  /* 0x000000d387d37221 */ /* 0x000fca0000000000 */
[----:B------:R0:W-:Y:S01]  /*42c0*/  STL [R1+0x34], R211 ;  /* 0x000034d301007387 */ /* 0x0001e20000100800 */
[----:B------:R-:W-:-:S03]  /*42d0*/  FADD R212, R136, R212 ;  /* 0x000000d488d47221 */ /* 0x000fc60000000000 */
[----:B0-----:R1:W5:Y:S01]  /*42e0*/  LDL.LU R211, [R1+0xe4] ;  /* 0x0000e40001d37983 */ /* 0x0013620000300800 */
[----:B------:R-:W-:-:S03]  /*42f0*/  FADD R213, R137, R213 ;  /* 0x000000d589d57221 */ /* 0x000fc60000000000 */
[----:B------:R0:W-:Y:S01]  /*4300*/  STL [R1+0x38], R212 ;  /* 0x000038d401007387 */ /* 0x0001e20000100800 */
[----:B------:R-:W-:-:S01]  /*4310*/  FADD R214, R138, R214 ;  /* 0x000000d68ad67221 */ /* 0x000fc20000000000 */
[----:B--2---:R-:W-:Y:S02]  /*4320*/  FADD R215, R139, R215 ;  /* 0x000000d78bd77221 */ /* 0x004fe40000000000 */
[----:B0-----:R1:W5:Y:S01]  /*4330*/  LDL.LU R212, [R1+0xe0] ;  /* 0x0000e00001d47983 */ /* 0x0013620000300800 */
[----:B---3--:R-:W-:-:S03]  /*4340*/  FADD R216, R140, R216 ;  /* 0x000000d88cd87221 */ /* 0x008fc60000000000 */
[----:B------:R0:W-:Y:S01]  /*4350*/  STL [R1+0x3c], R213 ;  /* 0x00003cd501007387 */ /* 0x0001e20000100800 */
[----:B----4-:R-:W-:-:S03]  /*4360*/  FADD R217, R141, R217 ;  /* 0x000000d98dd97221 */ /* 0x010fc60000000000 */
[----:B0-----:R1:W5:Y:S01]  /*4370*/  LDL.LU R213, [R1+0xdc] ;  /* 0x0000dc0001d57983 */ /* 0x0013620000300800 */
[----:B------:R-:W-:-:S03]  /*4380*/  FADD R218, R142, R218 ;  /* 0x000000da8eda7221 */ /* 0x000fc60000000000 */
[----:B------:R0:W-:Y:S01]  /*4390*/  STL [R1+0x40], R214 ;  /* 0x000040d601007387 */ /* 0x0001e20000100800 */
[----:B------:R-:W-:-:S01]  /*43a0*/  FADD R219, R143, R219 ;  /* 0x000000db8fdb7221 */ /* 0x000fc20000000000 */
[----:B------:R-:W-:Y:S02]  /*43b0*/  FADD R220, R144, R220 ;  /* 0x000000dc90dc7221 */ /* 0x000fe40000000000 */
[----:B0-----:R1:W5:Y:S04]  /*43c0*/  LDL.LU R214, [R1+0xd8] ;  /* 0x0000d80001d67983 */ /* 0x0013680000300800 */
[----:B------:R0:W-:Y:S01]  /*43d0*/  STL [R1+0x44], R215 ;  /* 0x000044d701007387 */ /* 0x0001e20000100800 */
[----:B------:R-:W-:-:S01]  /*43e0*/  FADD R221, R145, R221 ;  /* 0x000000dd91dd7221 */ /* 0x000fc20000000000 */
[----:B------:R-:W-:-:S02]  /*43f0*/  FADD R222, R146, R222 ;  /* 0x000000de92de7221 */ /* 0x000fc40000000000 */
[----:B0-----:R1:W5:Y:S04]  /*4400*/  LDL.LU R215, [R1+0xd4] ;  /* 0x0000d40001d77983 */ /* 0x0013680000300800 */
[----:B------:R0:W-:Y:S01]  /*4410*/  STL [R1+0x48], R216 ;  /* 0x000048d801007387 */ /* 0x0001e20000100800 */
[----:B------:R-:W-:-:S03]  /*4420*/  FADD R223, R147, R223 ;  /* 0x000000df93df7221 */ /* 0x000fc60000000000 */
        /* <DEDUP_REMOVED lines=13> */
[----:B------:R0:W-:Y:S04]  /*4500*/  STL [R1+0x5c], R221 ;  /* 0x00005cdd01007387 */ /* 0x0001e80000100800 */
        /* <DEDUP_REMOVED lines=12> */
[----:B0-----:R1:W5:Y:S01]  /*45d0*/  LDL.LU R227, [R1+0xa4] ;  /* 0x0000a40001e37983 */ /* 0x0013620000300800 */
[----:B------:R-:W-:-:S05]  /*45e0*/  UMOV UR6, URZ ;  /* 0x0000003f00067c82 */ /* 0x000fca0008000000 */
.L_x_32:
[----:B------:R-:W-:Y:S05]  /*45f0*/  @!P1 BRA `(.L_x_33) ;  /* 0x0000000000049947 */ /* 0x000fea0003800000 */
[----:B------:R-:W-:Y:S01]  /*4600*/  BPT.TRAP 0x1 ;  /* 0x000000040000795c */ /* 0x000fe20000300000 */
.L_x_33:
[----:B------:R3:W-:Y:S04]  /*4610*/  STL [R1+0xa8], R2 ;  /* 0x0000a80201007387 */ /* 0x0007e80000100800 */
[----:B---3--:R-:W3:Y:S04]  /*4620*/  LDL R2, [R1+0x78] ;  /* 0x0000780001027983 */ /* 0x008ee80000100800 */
[----:B-----5:R4:W-:Y:S04]  /*4630*/  STL [R1+0xa4], R0 ;  /* 0x0000a40001007387 */ /* 0x0209e80000100800 */
[----:B----4-:R-:W4:Y:S01]  /*4640*/  LDL R0, [R1+0x80] ;  /* 0x0000800001007983 */ /* 0x010f220000100800 */
[----:B0-----:R-:W-:Y:S01]  /*4650*/  IMAD.U32 R229, RZ, RZ, UR24 ;  /* 0x00000018ffe57e24 */ /* 0x001fe2000f8e00ff */
[----:B---3--:R-:W-:-:S02]  /*4660*/  ISETP.NE.AND P0, PT, R2, RZ, PT ;  /* 0x000000ff0200720c */ /* 0x008fc40003f05270 */
[----:B------:R0:W5:Y:S11]  /*4670*/  LDL.LU R2, [R1+0xa8] ;  /* 0x0000a80001027983 */ /* 0x0001760000300800 */
[----:B------:R-:W-:-:S05]  /*4680*/  @P0 LEA R229, R229, UR12, 0x3 ;  /* 0x0000000ce5e50c11 */ /* 0x000fca000f8e18ff */
[----:B------:R-:W-:-:S05]  /*4690*/  @P0 VIADD R229, R229, 0xb0 ;  /* 0x000000b0e5e50836 */ /* 0x000fca0000000000 */
[----:B----4-:R-:W-:Y:S02]  /*46a0*/  @P0 PRMT R229, R0, 0x654, R229 ;  /* 0x0000065400e50816 */ /* 0x010fe400000000e5 */
[----:B------:R0:W5:Y:S01]  /*46b0*/  LDL.LU R0, [R1+0xa4] ;  /* 0x0000a40001007983 */ /* 0x0001620000300800 */
[----:B------:R-:W-:Y:S01]  /*46c0*/  UISETP.GT.U32.AND UP0, UPT, UR13, 0x1, UPT ;  /* 0x000000010d00788c */ /* 0x000fe2000bf04070 */
[----:B------:R0:W-:Y:S05]  /*46d0*/  @P0 SYNCS.ARRIVE.TRANS64.RED.A1T0 RZ, [R229+URZ], RZ ;  /* 0x000000ffe5ff09a7 */ /* 0x0001ea000810043f */
[----:B------:R-:W-:-:S13]  /*46e0*/  PLOP3.LUT P0, PT, PT, PT, UP0, 0x80, 0x0 ;  /* 0x000000000000781c */ /* 0x000fda0003f0f008 */
[----:B0-----:R-:W-:Y:S05]  /*46f0*/  @P0 BRA `(.L_x_34) ;  /* 0x0000000000040947 */ /* 0x001fea0003800000 */
[----:B------:R-:W-:Y:S01]  /*4700*/  BPT.TRAP 0x1 ;  /* 0x000000040000795c */ /* 0x000fe20000300000 */
.L_x_34:
[----:B------:R-:W-:Y:S01]  /*4710*/  UIADD3 UR19, UR19, 0x1, URZ ;  /* 0x0000000113137890 */ /* 0x000fe2000fffe03f */
[C---:B------:R-:W-:Y:S01]  /*4720*/  ISETP.GT.AND P0, PT, R228.reuse, 0x1, PT ;  /* 0x00000001e400780c */ /* 0x040fe20003f04270 */
[----:B------:R-:W-:Y:S01]  /*4730*/  UIADD3 UR24, UR24, 0x1, URZ ;  /* 0x0000000118187890 */ /* 0x000fe2000fffe03f */
[----:B------:R-:W-:Y:S01]  /*4740*/  VIADD R228, R228, 0xffffffff ;  /* 0xffffffffe4e47836 */ /* 0x000fe20000000000 */
[----:B------:R-:W-:Y:S02]  /*4750*/  UISETP.NE.AND UP0, UPT, UR19, 0x16, UPT ;  /* 0x000000161300788c */ /* 0x000fe4000bf05270 */
[----:B------:R-:W-:Y:S02]  /*4760*/  UISETP.NE.AND UP1, UPT, UR24, 0x16, UPT ;  /* 0x000000161800788c */ /* 0x000fe4000bf25270 */
[----:B------:R-:W-:Y:S02]  /*4770*/  USEL UR8, URZ, 0x1, UP0 ;  /* 0x000000013f087887 */ /* 0x000fe40008000000 */
[----:B------:R-:W-:-:S02]  /*4780*/  USEL UR19, UR19, URZ, UP0 ;  /* 0x0000003f13137287 */ /* 0x000fc40008000000 */
[----:B------:R-:W-:Y:S02]  /*4790*/  USEL UR24, UR24, URZ, UP1 ;  /* 0x0000003f18187287 */ /* 0x000fe40008800000 */
[----:B------:R-:W-:Y:S01]  /*47a0*/  LOP3.LUT R227, R227, UR8, RZ, 0x3c, !PT ;  /* 0x00000008e3e37c12 */ /* 0x000fe2000f8e3cff */
[----:B------:R-:W-:Y:S01]  /*47b0*/  UMOV UR8, 0x1 ;  /* 0x0000000100087882 */ /* 0x000fe20000000000 */
[----:B------:R-:W-:Y:S08]  /*47c0*/  @P0 BRA `(.L_x_35) ;  /* 0xffffffec007c0947 */ /* 0x000ff0000383ffff */
.L_x_27:
[----:B------:R-:W-:-:S04]  /*47d0*/  UISETP.NE.AND UP0, UPT, UR6, URZ, UPT ;  /* 0x0000003f0600728c */ /* 0x000fc8000bf05270 */
[----:B------:R-:W-:-:S06]  /*47e0*/  USEL UR6, URZ, 0x1, !UP0 ;  /* 0x000000013f067887 */ /* 0x000fcc000c000000 */
[----:B------:R-:W-:-:S13]  /*47f0*/  ISETP.NE.AND P0, PT, RZ, UR6, PT ;  /* 0x00000006ff007c0c */ /* 0x000fda000bf05270 */
[----:B------:R-:W-:Y:S05]  /*4800*/  @!P0 BRA `(.L_x_36) ;  /* 0x0000000c00dc8947 */ /* 0x000fea0003800000 */
[----:B------:R-:W3:Y:S04]  /*4810*/  LDL.LU R227, [R1+0x74] ;  /* 0x0000740001e37983 */ /* 0x000ee80000300800 */
[----:B---3--:R0:W-:Y:S04]  /*4820*/  STL [R1+0xa4], R227 ;  /* 0x0000a4e301007387 */ /* 0x0081e80000100800 */
[----:B0-----:R-:W3:Y:S04]  /*4830*/  LDL.LU R227, [R1+0x70] ;  /* 0x0000700001e37983 */ /* 0x001ee80000300800 */
        /* <DEDUP_REMOVED lines=55> */
[----:B0-----:R-:W3:Y:S01]  /*4bb0*/  LDL.LU R227, [R1] ;  /* 0x0000000001e37983 */ /* 0x001ee20000300800 */
[----:B------:R-:W-:-:S02]  /*4bc0*/  WARPGROUP.DEPBAR.LE gsb0, 0x0 ;  /* 0x00008000000079c5 */ /* 0x000fc40000010000 */
[----:B------:R-:W-:Y:S01]  /*4bd0*/  FADD R226, R24, R226 ;  /* 0x000000e218e27221 */ /* 0x000fe20000000000 */
        /* <DEDUP_REMOVED lines=95> */
[----:B-----5:R-:W-:Y:S01]  /*51d0*/  FADD R2, R120, R2 ;  /* 0x0000000278027221 */ /* 0x020fe20000000000 */
[----:B------:R-:W-:Y:S01]  /*51e0*/  FADD R0, R121, R0 ;  /* 0x0000000079007221 */ /* 0x000fe20000000000 */
[----:B---3--:R-:W-:-:S05]  /*51f0*/  FADD R227, R122, R227 ;  /* 0x000000e37ae37221 */ /* 0x008fca0000000000 */
[----:B------:R0:W-:Y:S04]  /*5200*/  STL [R1], R227 ;  /* 0x000000e301007387 */ /* 0x0001e80000100800 */
[----:B0-----:R-:W3:Y:S02]  /*5210*/  LDL.LU R227, [R1+0x114] ;  /* 0x0001140001e37983 */ /* 0x001ee40000300800 */
[----:B---3--:R-:W-:-:S05]  /*5220*/  FADD R227, R123, R227 ;  /* 0x000000e37be37221 */ /* 0x008fca0000000000 */
[----:B------:R0:W-:Y:S04]  /*5230*/  STL [R1+0x4], R227 ;  /* 0x000004e301007387 */ /* 0x0001e80000100800 */
        /* <DEDUP_REMOVED lines=83> */
[----:B------:R0:W-:Y:S02]  /*5770*/  STL [R1+0x74], R227 ;  /* 0x000074e301007387 */ /* 0x0001e40000100800 */
.L_x_36:
[----:B0-----:R-:W-:-:S04]  /*5780*/  IMAD.U32 R227, RZ, RZ, UR31 ;  /* 0x0000001fffe37e24 */ /* 0x001fc8000f8e00ff */
[----:B------:R0:W-:Y:S01]  /*5790*/  SYNCS.ARRIVE.TRANS64.A1T0 RZ, [R227+UR29], RZ ;  /* 0x000000ffe3ff79a7 */ /* 0x0001e2000810001d */
[----:B------:R-:W-:Y:S02]  /*57a0*/  WARPGROUP.DEPBAR.LE gsb0, 0x0 ;  /* 0x00008000000079c5 */ /* 0x000fe40000010000 */
[----:B------:R-:W3:Y:S02]  /*57b0*/  LDC R24, c[0x0][0x28c] ;  /* 0x0000a300ff187b82 */ /* 0x000ee40000000800 */
[----:B---3--:R-:W-:-:S13]  /*57c0*/  ISETP.GE.AND P0, PT, R24, 0x1, PT ;  /* 0x000000011800780c */ /* 0x008fda0003f06270 */
[----:B0-----:R-:W-:Y:S05]  /*57d0*/  @!P0 BRA `(.L_x_37) ;  /* 0x0000000000608947 */ /* 0x001fea0003800000 */
[----:B------:R-:W-:-:S06]  /*57e0*/  UISETP.NE.AND UP0, UPT, UR27, 0x3, UPT ;  /* 0x000000031b00788c */ /* 0x000fcc000bf05270 */
[----:B------:R-:W-:-:S13]  /*57f0*/  PLOP3.LUT P0, PT, PT, PT, UP0, 0x80, 0x0 ;  /* 0x000000000000781c */ /* 0x000fda0003f0f008 */
[----:B------:R-:W-:Y:S05]  /*5800*/  @!P0 BRA `(.L_x_38) ;  /* 0x0000000000048947 */ /* 0x000fea0003800000 */
[----:B------:R-:W-:Y:S01]  /*5810*/  BPT.TRAP 0x1 ;  /* 0x000000040000795c */ /* 0x000fe20000300000 */
.L_x_38:
[----:B-----5:R0:W-:Y:S04]  /*5820*/  STL [R1+0xa4], R0 ;  /* 0x0000a40001007387 */ /* 0x0201e80000100800 */
[----:B------:R-:W3:Y:S04]  /*5830*/  LDL R227, [R1+0x80] ;  /* 0x0000800001e37983 */ /* 0x000ee80000100800 */
[----:B0-----:R-:W4:Y:S02]  /*5840*/  LDL R0, [R1+0x78] ;  /* 0x0000780001007983 */ /* 0x001f240000100800 */
[----:B----4-:R-:W-:-:S02]  /*5850*/  ISETP.NE.AND P0, PT, R0, RZ, PT ;  /* 0x000000ff0000720c */ /* 0x010fc40003f05270 */
[----:B------:R0:W5:Y:S11]  /*5860*/  LDL.LU R0, [R1+0xa4] ;  /* 0x0000a40001007983 */ /* 0x0001760000300800 */
[----:B------:R-:W-:-:S05]  /*5870*/  VOTEU.ANY UP0, P0 ;  /* 0x00000000003f7886 */ /* 0x000fca0000000100 */
[----:B------:R-:W-:-:S06]  /*5880*/  @UP0 UIADD3 UR6, UR16, UR5, URZ ;  /* 0x0000000510060290 */ /* 0x000fcc000fffe03f */
[----:B------:R-:W-:-:S04]  /*5890*/  IMAD.U32 R24, RZ, RZ, UR6 ;  /* 0x00000006ff187e24 */ /* 0x000fc8000f8e00ff */
[----:B------:R-:W-:-:S04]  /*58a0*/  @P0 IMAD.WIDE.U32 R24, R24, -0x45d1745d, RZ ;  /* 0xba2e8ba318180825 */ /* 0x000fc800078e00ff */
[----:B------:R-:W-:Y:S01]  /*58b0*/  IMAD.U32 R27, RZ, RZ, UR6 ;  /* 0x00000006ff1b7e24 */ /* 0x000fe2000f8e00ff */
[----:B------:R-:W-:-:S05]  /*58c0*/  @P0 SHF.R.U32.HI R24, RZ, 0x4, R25 ;  /* 0x00000004ff180819 */ /* 0x000fca0000011619 */
[----:B------:R-:W-:-:S05]  /*58d0*/  @P0 IMAD R24, R24, -0x16, R27 ;  /* 0xffffffea18180824 */ /* 0x000fca00078e021b */
[----:B------:R-:W-:Y:S01]  /*58e0*/  @P0 LEA R24, R24, UR12, 0x3 ;  /* 0x0000000c18180c11 */ /* 0x000fe2000f8e18ff */
[----:B------:R-:W-:-:S04]  /*58f0*/  UISETP.GT.U32.AND UP0, UPT, UR13, 0x1, UPT ;  /* 0x000000010d00788c */ /* 0x000fc8000bf04070 */
[----:B------:R-:W-:-:S05]  /*5900*/  @P0 VIADD R24, R24, 0xb0 ;  /* 0x000000b018180836 */ /* 0x000fca0000000000 */
[----:B---3--:R-:W-:-:S04]  /*5910*/  @P0 PRMT R24, R227, 0x654, R24 ;  /* 0x00000654e3180816 */ /* 0x008fc80000000018 */
[----:B------:R0:W-:Y:S01]  /*5920*/  @P0 SYNCS.ARRIVE.TRANS64.RED.A1T0 RZ, [R24+URZ], RZ ;  /* 0x000000ff18ff09a7 */ /* 0x0001e2000810043f */
[----:B------:R-:W-:-:S13]  /*5930*/  PLOP3.LUT P0, PT, PT, PT, UP0, 0x80, 0x0 ;  /* 0x000000000000781c */ /* 0x000fda0003f0f008 */
[----:B0-----:R-:W-:Y:S05]  /*5940*/  @P0 BRA `(.L_x_37) ;  /* 0x0000000000040947 */ /* 0x001fea0003800000 */
[----:B------:R-:W-:Y:S01]  /*5950*/  BPT.TRAP 0x1 ;  /* 0x000000040000795c */ /* 0x000fe20000300000 */
.L_x_37:
[----:B------:R-:W0:Y:S01]  /*5960*/  S2R R25, SR_TID.X ;  /* 0x0000000000197919 */ /* 0x000e220000002100 */
[----:B------:R-:W-:Y:S01]  /*5970*/  IMAD.U32 R24, RZ, RZ, UR30 ;  /* 0x0000001eff187e24 */ /* 0x000fe2000f8e00ff */
[----:B------:R-:W-:Y:S01]  /*5980*/  UIADD3 UR5, UR28, UR5, URZ ;  /* 0x000000051c057290 */ /* 0x000fe2000fffe03f */
[----:B------:R-:W3:Y:S01]  /*5990*/  LDC R35, c[0x0][0x288] ;  /* 0x0000a200ff237b82 */ /* 0x000ee20000000800 */
[----:B------:R-:W-:Y:S02]  /*59a0*/  UISETP.GE.U32.AND UP1, UPT, UR28, 0x16, UPT ;  /* 0x000000161c00788c */ /* 0x000fe4000bf26070 */
[----:B------:R-:W-:Y:S01]  /*59b0*/  SHF.L.U32 R24, R24, 0x1f, RZ ;  /* 0x0000001f18187819 */ /* 0x000fe200000006ff */
[----:B------:R-:W-:Y:S02]  /*59c0*/  UISETP.GT.U32.AND UP0, UPT, UR5, 0x15, UPT ;  /* 0x000000150500788c */ /* 0x000fe4000bf04070 */
[----:B------:R-:W-:Y:S01]  /*59d0*/  UIMAD.WIDE.U32 UR6, UR5, -0x45d1745d, URZ ;  /* 0xba2e8ba3050678a5 */ /* 0x000fe2000f8e003f */
[----:B------:R-:W4:Y:S01]  /*59e0*/  SYNCS.PHASECHK.TRANS64.TRYWAIT P0, [UR17+0x8], R24 ;  /* 0x00000818ff0075a7 */ /* 0x000f220008000151 */
[----:B------:R-:W-:-:S02]  /*59f0*/  UISETP.LT.U32.AND UP0, UPT, UR28, 0x16, UP0 ;  /* 0x000000161c00788c */ /* 0x000fc40008701070 */
[----:B------:R-:W-:Y:S02]  /*5a00*/  USHF.R.U32.HI UR6, URZ, 0x4, UR7 ;  /* 0x000000043f067899 */ /* 0x000fe40008011607 */
[----:B------:R-:W-:Y:S02]  /*5a10*/  USEL UR8, URZ, 0x1, !UP0 ;  /* 0x000000013f087887 */ /* 0x000fe4000c000000 */
[----:B------:R-:W-:Y:S02]  /*5a20*/  UIMAD UR5, UR6, -0x16, UR5 ;  /* 0xffffffea060578a4 */ /* 0x000fe4000f8e0205 */
[----:B------:R-:W-:-:S04]  /*5a30*/  ULOP3.LUT UR4, UR4, UR8, URZ, 0x3c, !UPT ;  /* 0x0000000804047292 */ /* 0x000fc8000f8e3c3f */
[----:B------:R-:W-:Y:S01]  /*5a40*/  @UP1 ULOP3.LUT UR4, UR4, 0x1, UR6, 0x78, !UPT ;  /* 0x0000000104041892 */ /* 0x000fe2000f8e7806 */
[----:B0-----:R-:W-:-:S04]  /*5a50*/  SHF.R.S32.HI R26, RZ, 0x1f, R25 ;  /* 0x0000001fff1a7819 */ /* 0x001fc80000011419 */
[----:B------:R-:W-:-:S04]  /*5a60*/  LEA.HI R26, R26, R25, RZ, 0x7 ;  /* 0x000000191a1a7211 */ /* 0x000fc800078f38ff */
[----:B------:R-:W-:-:S05]  /*5a70*/  LOP3.LUT R26, R26, 0xffffff80, RZ, 0xc0, !PT ;  /* 0xffffff801a1a7812 */ /* 0x000fca00078ec0ff */
[----:B------:R-:W-:-:S05]  /*5a80*/  IMAD.IADD R26, R25, 0x1, -R26 ;  /* 0x00000001191a7824 */ /* 0x000fca00078e0a1a */
[----:B------:R-:W-:-:S04]  /*5a90*/  SHF.R.S32.HI R25, RZ, 0x1f, R26 ;  /* 0x0000001fff197819 */ /* 0x000fc8000001141a */
[----:B------:R-:W-:-:S04]  /*5aa0*/  LEA.HI R25, R25, R26, RZ, 0x2 ;  /* 0x0000001a19197211 */ /* 0x000fc800078f10ff */
[----:B------:R-:W-:-:S05]  /*5ab0*/  LOP3.LUT R25, R25, 0xfffffffc, RZ, 0xc0, !PT ;  /* 0xfffffffc19197812 */ /* 0x000fca00078ec0ff */
[----:B------:R-:W-:-:S04]  /*5ac0*/  IMAD.IADD R40, R26, 0x1, -R25 ;  /* 0x000000011a287824 */ /* 0x000fc800078e0a19 */
[----:B------:R-:W-:Y:S01]  /*5ad0*/  IMAD.SHL.U32 R32, R40, 0x2, RZ ;  /* 0x0000000228207824 */ /* 0x000fe200078e00ff */
[----:B---34-:R-:W-:Y:S06]  /*5ae0*/  @!P0 BRA `(.L_x_39) ;  /* 0x000000b400188947 */ /* 0x018fec0003800000 */
.L_x_343:
[----:B-----5:R3:W-:Y:S01]  /*5af0*/  STL [R1+0xa8], R2 ;  /* 0x0000a80201007387 */ /* 0x0207e20000100800 */
[----:B------:R-:W-:Y:S01]  /*5b00*/  ULDC UR8, c[0x0][0x284] ;  /* 0x0000a10000087ab9 */ /* 0x000fe20000000800 */
[----:B------:R-:W-:Y:S01]  /*5b10*/  SHF.R.S32.HI R33, RZ, 0x1f, R32 ;  /* 0x0000001fff217819 */ /* 0x000fe20000011420 */
[----:B------:R-:W-:Y:S01]  /*5b20*/  ULDC.64 UR6, c[0x0][0x5d0] ;  /* 0x0001740000067ab9 */ /* 0x000fe20000000a00 */
[----:B---3--:R-:W3:Y:S04]  /*5b30*/  LDL.LU R2, [R1+0x90] ;  /* 0x0000900001027983 */ /* 0x008ee80000300800 */
[----:B------:R4:W-:Y:S04]  /*5b40*/  STL [R1+0xa4], R0 ;  /* 0x0000a40001007387 */ /* 0x0009e80000100800 */
[----:B------:R-:W2:Y:S04]  /*5b50*/  LDL R227, [R1+0x7c] ;  /* 0x00007c0001e37983 */ /* 0x000ea80000100800 */
[----:B----4-:R-:W4:Y:S01]  /*5b60*/  LDL R0, [R1+0x8c] ;  /* 0x00008c0001007983 */ /* 0x010f220000100800 */
[----:B---3--:R-:W-:-:S03]  /*5b70*/  IMAD.SHL.U32 R37, R2, 0x100, RZ ;  /* 0x0000010002257824 */ /* 0x008fc600078e00ff */
[----:B------:R3:W5:Y:S01]  /*5b80*/  LDL.LU R2, [R1+0xa8] ;  /* 0x0000a80001027983 */ /* 0x0007620000300800 */
[----:B----4-:R-:W-:-:S03]  /*5b90*/  IMAD.SHL.U32 R34, R0, 0x40, RZ ;  /* 0x0000004000227824 */ /* 0x010fc600078e00ff */
[----:B------:R3:W5:Y:S02]  /*5ba0*/  LDL.LU R0, [R1+0xa4] ;  /* 0x0000a40001007983 */ /* 0x0007640000300800 */
[----:B------:R-:W-:Y:S02]  /*5bb0*/  ISETP.GE.AND P0, PT, R34, UR8, PT ;  /* 0x0000000822007c0c */ /* 0x000fe4000bf06270 */
[----:B--2---:R-:W-:Y:S02]  /*5bc0*/  SHF.R.S32.HI R38, RZ, 0x1f, R227 ;  /* 0x0000001fff267819 */ /* 0x004fe400000114e3 */
[----:B------:R-:W-:Y:S01]  /*5bd0*/  ISETP.GE.OR P0, PT, R37, R35, P0 ;  /* 0x000000232500720c */ /* 0x000fe20000706670 */
[----:B0-----:R-:W-:-:S04]  /*5be0*/  IMAD.WIDE.U32 R24, R227, UR6, R32 ;  /* 0x00000006e3187c25 */ /* 0x001fc8000f8e0020 */
[----:B------:R-:W-:Y:S01]  /*5bf0*/  IMAD R26, R38, UR6, RZ ;  /* 0x00000006261a7c24 */ /* 0x000fe2000f8e02ff */
[----:B------:R-:W-:Y:S02]  /*5c00*/  SHF.R.S32.HI R36, RZ, 0x1f, R37 ;  /* 0x0000001fff247819 */ /* 0x000fe40000011425 */
[----:B------:R-:W-:Y:S01]  /*5c10*/  IADD3 R24, P1, R37, R24, RZ ;  /* 0x0000001825187210 */ /* 0x000fe20007f3e0ff */
[----:B------:R-:W-:-:S05]  /*5c20*/  IMAD R27, R227, UR7, R26 ;  /* 0x00000007e31b7c24 */ /* 0x000fca000f8e021a */
[----:B------:R-:W-:Y:S01]  /*5c30*/  IADD3.X R25, R36, R25, R27, P1, !PT ;  /* 0x0000001924197210 */ /* 0x000fe20000ffe41b */
[----:B---3--:R-:W-:Y:S06]  /*5c40*/  @P0 BRA `(.L_x_40) ;  /* 0x0000008c00cc0947 */ /* 0x008fec0003800000 */
[----:B------:R0:W-:Y:S01]  /*5c50*/  STL.64 [R1+0xb0], R4 ;  /* 0x0000b00401007387 */ /* 0x0001e20000100a00 */
[----:B------:R-:W2:Y:S01]  /*5c60*/  LDC.64 R28, c[0x0][0x5c8] ;  /* 0x00017200ff1c7b82 */ /* 0x000ea20000000a00 */
[----:B------:R-:W-:Y:S02]  /*5c70*/  ULDC.64 UR6, c[0x0][0x5c0] ;  /* 0x0001700000067ab9 */ /* 0x000fe40000000a00 */
[----:B0-----:R-:W3:Y:S04]  /*5c80*/  LDL.64 R4, [R1+0x98] ;  /* 0x0000980001047983 */ /* 0x001ee80000100a00 */
[----:B-----5:R0:W-:Y:S04]  /*5c90*/  STL [R1+0xa8], R2 ;  /* 0x0000a80201007387 */ /* 0x0201e80000100800 */
[----:B0-----:R-:W3:Y:S04]  /*5ca0*/  LDL.LU R2, [R1+0x8c] ;  /* 0x00008c0001027983 */ /* 0x001ee80000300800 */
[----:B------:R0:W-:Y:S04]  /*5cb0*/  STL [R1+0xa4], R0 ;  /* 0x0000a40001007387 */ /* 0x0001e80000100800 */
[----:B0-----:R-:W4:Y:S01]  /*5cc0*/  LDL R0, [R1+0x94] ;  /* 0x0000940001007983 */ /* 0x001f220000100800 */
[----:B---3--:R-:W-:-:S03]  /*5cd0*/  IMAD.WIDE R30, R2, 0x40, R4 ;  /* 0x00000040021e7825 */ /* 0x008fc600078e0204 */
[----:B------:R0:W5:Y:S04]  /*5ce0*/  LDL.LU.64 R4, [R1+0xb0] ;  /* 0x0000b00001047983 */ /* 0x0001680000300a00 */
[----:B------:R0:W5:Y:S01]  /*5cf0*/  LDL.LU R2, [R1+0xa8] ;  /* 0x0000a80001027983 */ /* 0x0001620000300800 */
[-C--:B--2---:R-:W-:Y:S02]  /*5d00*/  IMAD R26, R31, R28.reuse, RZ ;  /* 0x0000001c1f1a7224 */ /* 0x084fe400078e02ff */
[----:B------:R-:W-:-:S04]  /*5d10*/  IMAD.WIDE.U32 R24, R30, R28, R24 ;  /* 0x0000001c1e187225 */ /* 0x000fc800078e0018 */
[----:B------:R-:W-:Y:S01]  /*5d20*/  IMAD R27, R30, R29, R26 ;  /* 0x0000001d1e1b7224 */ /* 0x000fe200078e021a */
[----:B------:R-:W-:Y:S01]  /*5d30*/  LEA R26, P0, R28, R24, 0x3 ;  /* 0x000000181c1a7211 */ /* 0x000fe200078018ff */
[----:B----4-:R-:W-:Y:S01]  /*5d40*/  IMAD.IADD R39, R0, 0x1, -R34 ;  /* 0x0000000100277824 */ /* 0x010fe200078e0a22 */
[----:B------:R-:W-:Y:S01]  /*5d50*/  IADD3 R24, P1, R24, UR6, RZ ;  /* 0x0000000618187c10 */ /* 0x000fe2000ff3e0ff */
[----:B------:R0:W5:Y:S01]  /*5d60*/  LDL.LU R0, [R1+0xa4] ;  /* 0x0000a40001007983 */ /* 0x0001620000300800 */
[----:B------:R-:W-:Y:S01]  /*5d70*/  IMAD.IADD R27, R25, 0x1, R27 ;  /* 0x00000001191b7824 */ /* 0x000fe200078e021b */
[----:B------:R-:W-:-:S04]  /*5d80*/  IADD3 R26, P3, R26, UR6, RZ ;  /* 0x000000061a1a7c10 */ /* 0x000fc8000ff7e0ff */
[----:B------:R-:W-:Y:S01]  /*5d90*/  LEA.HI.X R29, R28, R27, R29, 0x3, P0 ;  /* 0x0000001b1c1d7211 */ /* 0x000fe200000f1c1d */
[----:B------:R-:W-:Y:S01]  /*5da0*/  IMAD R28, R40, -0x2, R35 ;  /* 0xfffffffe281c7824 */ /* 0x000fe200078e0223 */
[----:B------:R-:W-:Y:S01]  /*5db0*/  FSETP.NEU.AND P0, PT, RZ, UR26, PT ;  /* 0x0000001aff007c0b */ /* 0x000fe2000bf0d000 */
[----:B------:R-:W-:Y:S01]  /*5dc0*/  BSSY B0, `(.L_x_40) ;  /* 0x00008db000007945 */ /* 0x000fe20003800000 */
[----:B------:R-:W-:Y:S02]  /*5dd0*/  IADD3.X R25, R27, UR7, RZ, P1, !PT ;  /* 0x000000071b197c10 */ /* 0x000fe40008ffe4ff */
[----:B------:R-:W-:Y:S01]  /*5de0*/  IADD3.X R27, R29, UR7, RZ, P3, !PT ;  /* 0x000000071d1b7c10 */ /* 0x000fe20009ffe4ff */
[----:B------:R-:W-:-:S08]  /*5df0*/  IMAD.IADD R34, R28, 0x1, -R37 ;  /* 0x000000011c227824 */ /* 0x000fd000078e0a25 */
[----:B0-----:R-:W-:Y:S05]  /*5e00*/  @!P0 BRA `(.L_x_41) ;  /* 0x0000006800d88947 */ /* 0x001fea0003800000 */
[----:B------:R-:W-:Y:S01]  /*5e10*/  ULDC.64 UR6, c[0x0][0x5b8] ;  /* 0x00016e0000067ab9 */ /* 0x000fe20000000a00 */
[----:B------:R-:W-:Y:S01]  /*5e20*/  ULDC.64 UR8, c[0x0][0x5a8] ;  /* 0x00016a0000087ab9 */ /* 0x000fe20000000a00 */
[----:B------:R-:W-:Y:S01]  /*5e30*/  IMAD.WIDE.U32 R32, R227, UR6, R32 ;  /* 0x00000006e3207c25 */ /* 0x000fe2000f8e0020 */
[----:B------:R-:W-:Y:S03]  /*5e40*/  BSSY B1, `(.L_x_42) ;  /* 0x0000010000017945 */ /* 0x000fe60003800000 */
[----:B------:R-:W-:Y:S01]  /*5e50*/  IMAD R28, R38, UR6, RZ ;  /* 0x00000006261c7c24 */ /* 0x000fe2000f8e02ff */
[----:B------:R-:W-:-:S03]  /*5e60*/  IADD3 R32, P0, R37, R32, RZ ;  /* 0x0000002025207210 */ /* 0x000fc60007f1e0ff */
[----:B------:R-:W-:Y:S01]  /*5e70*/  IMAD R29, R227, UR7, R28 ;  /* 0x00000007e31d7c24 */ /* 0x000fe2000f8e021c */
[----:B------:R-:W-:Y:S02]  /*5e80*/  ULDC.64 UR6, c[0x0][0x5b0] ;  /* 0x00016c0000067ab9 */ /* 0x000fe40000000a00 */
[----:B------:R-:W-:Y:S02]  /*5e90*/  IMAD R35, R31, UR6, RZ ;  /* 0x000000061f237c24 */ /* 0x000fe4000f8e02ff */
[----:B------:R-:W-:Y:S02]  /*5ea0*/  IADD3.X R33, R36, R33, R29, P0, !PT ;  /* 0x0000002124217210 */ /* 0x000fe400007fe41d */
[----:B------:R-:W-:Y:S01]  /*5eb0*/  ISETP.GE.AND P0, PT, R39, 0x1, PT ;  /* 0x000000012700780c */ /* 0x000fe20003f06270 */
[C---:B------:R-:W-:Y:S02]  /*5ec0*/  IMAD R35, R30.reuse, UR7, R35 ;  /* 0x000000071e237c24 */ /* 0x040fe4000f8e0223 */
[----:B------:R-:W-:Y:S01]  /*5ed0*/  IMAD.WIDE.U32 R28, R30, UR6, R32 ;  /* 0x000000061e1c7c25 */ /* 0x000fe2000f8e0020 */
[----:B------:R-:W-:-:S02]  /*5ee0*/  ISETP.LT.OR P4, PT, R34, 0x1, !P0 ;  /* 0x000000012200780c */ /* 0x000fc40004781670 */
[----:B------:R-:W-:-:S04]  /*5ef0*/  IADD3 R28, P1, R28, UR8, RZ ;  /* 0x000000081c1c7c10 */ /* 0x000fc8000ff3e0ff */
[--C-:B------:R-:W-:Y:S02]  /*5f00*/  IADD3.X R29, R29, UR9, R35.reuse, P1, !PT ;  /* 0x000000091d1d7c10 */ /* 0x100fe40008ffe423 */
[----:B------:R-:W-:-:S05]  /*5f10*/  PRMT R35, RZ, 0x7610, R35 ;  /* 0x00007610ff237816 */ /* 0x000fca0000000023 */
[----:B------:R-:W-:Y:S05]  /*5f20*/  @P4 BRA `(.L_x_43) ;  /* 0x0000000000044947 */ /* 0x000fea0003800000 */
[----:B------:R0:W5:Y:S02]  /*5f30*/  LDG.E.U8 R35, desc[UR22][R28.64] ;  /* 0x000000161c237981 */ /* 0x000164000c1e1100 */
.L_x_43:
[----:B------:R-:W-:Y:S05]  /*5f40*/  BSYNC B1 ;  /* 0x0000000000017941 */ /* 0x000fea0003800000 */
.L_x_42:
[----:B-----5:R-:W-:Y:S01]  /*5f50*/  LOP3.LUT R35, R35, 0xff, RZ, 0xc0, !PT ;  /* 0x000000ff23237812 */ /* 0x020fe200078ec0ff */
[----:B------:R-:W-:Y:S01]  /*5f60*/  BSSY B1, `(.L_x_44) ;  /* 0x000000b000017945 */ /* 0x000fe20003800000 */
[----:B------:R-:W-:Y:S02]  /*5f70*/  ISETP.LT.OR P3, PT, R34, 0x2, !P0 ;  /* 0x000000022200780c */ /* 0x000fe40004761670 */
[----:B------:R-:W-:-:S05]  /*5f80*/  F2FP.F16.E5M2.UNPACK_B R35, R35 ;  /* 0x00000023ff23723e */ /* 0x000fca00020004ff */
[----:B------:R-:W-:-:S05]  /*5f90*/  HADD2.F32 R35, -RZ, R35.H0_H0 ;  /* 0x20000023ff237230 */ /* 0x000fca0000004100 */
[----:B------:R-:W-:-:S04]  /*5fa0*/  FMUL R35, R35, UR26 ;  /* 0x0000001a23237c20 */ /* 0x000fc80008400000 */
[----:B------:R-:W-:-:S05]  /*5fb0*/  FFMA R35, R226, UR25, R35 ;  /* 0x00000019e2237c23 */ /* 0x000fca0008000023 */
[----:B------:R-:W-:Y:S02]  /*5fc0*/  F2FP.SATFINITE.E5M2.F32.PACK_AB_MERGE_C R37, RZ, R35, RZ ;  /* 0x00000023ff25723e */ /* 0x000fe400048060ff */
[----:B------:R-:W-:-:S03]  /*5fd0*/  PRMT R35, RZ, 0x7610, R35 ;  /* 0x00007610ff237816 */ /* 0x000fc60000000023 */
[----:B------:R2:W-:Y:S01]  /*5fe0*/  @!P4 STG.E.U8 desc[UR22][R24.64], R37 ;  /* 0x000000251800c986 */ /* 0x0005e2000c101116 */
[----:B------:R-:W-:Y:S05]  /*5ff0*/  @P3 BRA `(.L_x_45) ;  /* 0x0000000000043947 */ /* 0x000fea0003800000 */
[----:B------:R3:W5:Y:S02]  /*6000*/  LDG.E.U8 R35, desc[UR22][R28.64+0x1] ;  /* 0x000001161c237981 */ /* 0x000764000c1e1100 */
.L_x_45:
[----:B------:R-:W-:Y:S05]  /*6010*/  BSYNC B1 ;  /* 0x0000000000017941 */ /* 0x000fea0003800000 */
.L_x_44:
[----:B-----5:R-:W-:Y:S01]  /*6020*/  LOP3.LUT R35, R35, 0xff, RZ, 0xc0, !PT ;  /* 0x000000ff23237812 */ /* 0x020fe200078ec0ff */
[----:B------:R-:W-:Y:S01]  /*6030*/  BSSY B1, `(.L_x_46) ;  /* 0x0000013000017945 */ /* 0x000fe20003800000 */
[----:B--2---:R-:W-:Y:S02]  /*6040*/  IADD3 R37, P1, R30, 0x8, RZ ;  /* 0x000000081e257810 */ /* 0x004fe40007f3e0ff */
[----:B------:R-:W-:-:S03]  /*6050*/  F2FP.F16.E5M2.UNPACK_B R35, R35 ;  /* 0x00000023ff23723e */ /* 0x000fc600020004ff */
[----:B------:R-:W-:Y:S01]  /*6060*/  IMAD.X R31, RZ, RZ, R31, P1 ;  /* 0x000000ffff1f7224 */ /* 0x000fe200008e061f */
[----:B------:R-:W-:Y:S01]  /*6070*/  ISETP.GE.AND P1, PT, R39, 0x9, PT ;  /* 0x000000092700780c */ /* 0x000fe20003f26270 */
[----:B------:R-:W-:Y:S02]  /*6080*/  HADD2.F32 R35, -RZ, R35.H0_H0 ;  /* 0x20000023ff237230 */ /* 0x000fe40000004100 */
[----:B------:R-:W-:Y:S01]  /*6090*/  IMAD R36, R31, UR6, RZ ;  /* 0x000000061f247c24 */ /* 0x000fe2000f8e02ff */
[----:B------:R-:W-:Y:S01]  /*60a0*/  ISETP.LT.OR P5, PT, R34, 0x1, !P1 ;  /* 0x000000012200780c */ /* 0x000fe20004fa1670 */
[----:B------:R-:W-:-:S04]  /*60b0*/  IMAD.WIDE.U32 R32, R37, UR6, R32 ;  /* 0x0000000625207c25 */ /* 0x000fc8000f8e0020 */
[----:B------:R-:W-:Y:S01]  /*60c0*/  FMUL R30, R35, UR26 ;  /* 0x0000001a231e7c20 */ /* 0x000fe20008400000 */
[----:B------:R-:W-:-:S03]  /*60d0*/  IMAD R37, R37, UR7, R36 ;  /* 0x0000000725257c24 */ /* 0x000fc6000f8e0224 */
[----:B------:R-:W-:Y:S01]  /*60e0*/  FFMA R225, R225, UR25, R30 ;  /* 0x00000019e1e17c23 */ /* 0x000fe2000800001e */
[----:B------:R-:W-:Y:S02]  /*60f0*/  IADD3 R30, P4, R32, UR8, RZ ;  /* 0x00000008201e7c10 */ /* 0x000fe4000ff9e0ff */
[----:B------:R-:W-:Y:S02]  /*6100*/  PRMT R32, RZ, 0x7610, R32 ;  /* 0x00007610ff207816 */ /* 0x000fe40000000020 */
[----:B------:R-:W-:Y:S02]  /*6110*/  F2FP.SATFINITE.E5M2.F32.PACK_AB_MERGE_C R225, RZ, R225, RZ ;  /* 0x000000e1ffe1723e */ /* 0x000fe400048060ff */
[----:B------:R-:W-:-:S03]  /*6120*/  IADD3.X R31, R33, UR9, R37, P4, !PT ;  /* 0x00000009211f7c10 */ /* 0x000fc6000a7fe425 */
[----:B------:R2:W-:Y:S01]  /*6130*/  @!P3 STG.E.U8 desc[UR22][R24.64+0x1], R225 ;  /* 0x000001e11800b986 */ /* 0x0005e2000c101116 */
[----:B------:R-:W-:Y:S05]  /*6140*/  @P5 BRA `(.L_x_47) ;  /* 0x0000000000045947 */ /* 0x000fea0003800000 */
[----:B------:R4:W5:Y:S02]  /*6150*/  LDG.E.U8 R32, desc[UR22][R30.64] ;  /* 0x000000161e207981 */ /* 0x000964000c1e1100 */
.L_x_47:
[----:B------:R-:W-:Y:S05]  /*6160*/  BSYNC B1 ;  /* 0x0000000000017941 */ /* 0x000fea0003800000 */
.L_x_46:
[----:B-----5:R-:W-:Y:S01]  /*6170*/  LOP3.LUT R32, R32, 0xff, RZ, 0xc0, !PT ;  /* 0x000000ff20207812 */ /* 0x020fe200078ec0ff */
[----:B------:R-:W-:Y:S01]  /*6180*/  BSSY B1, `(.L_x_48) ;  /* 0x000000b000017945 */ /* 0x000fe20003800000 */
[----:B------:R-:W-:Y:S02]  /*6190*/  ISETP.LT.OR P3, PT, R34, 0x2, !P1 ;  /* 0x000000022200780c */ /* 0x000fe40004f61670 */
[----:B------:R-:W-:-:S05]  /*61a0*/  F2FP.F16.E5M2.UNPACK_B R32, R32 ;  /* 0x00000020ff20723e */ /* 0x000fca00020004ff */
[----:B------:R-:W-:-:S05]  /*61b0*/  HADD2.F32 R32, -RZ, R32.H0_H0 ;  /* 0x20000020ff207230 */ /* 0x000fca0000004100 */
[----:B------:R-:W-:Y:S01]  /*61c0*/  FMUL R33, R32, UR26 ;  /* 0x0000001a20217c20 */ /* 0x000fe20008400000 */
[----:B------:R-:W-:-:S03]  /*61d0*/  PRMT R32, RZ, 0x7610, R32 ;  /* 0x00007610ff207816 */ /* 0x000fc60000000020 */
[----:B------:R-:W-:-:S05]  /*61e0*/  FFMA R33, R224, UR25, R33 ;  /* 0x00000019e0217c23 */ /* 0x000fca0008000021 */
[----:B------:R-:W-:-:S05]  /*61f0*/  F2FP.SATFINITE.E5M2.F32.PACK_AB_MERGE_C R33, RZ, R33, RZ ;  /* 0x00000021ff21723e */ /* 0x000fca00048060ff */
[----:B------:R0:W-:Y:S01]  /*6200*/  @!P5 STG.E.U8 desc[UR22][R26.64], R33 ;  /* 0x000000211a00d986 */ /* 0x0001e2000c101116 */
[----:B------:R-:W-:Y:S05]  /*6210*/  @P3 BRA `(.L_x_49) ;  /* 0x0000000000043947 */ /* 0x000fea0003800000 */
[----:B------:R0:W5:Y:S02]  /*6220*/  LDG.E.U8 R32, desc[UR22][R30.64+0x1] ;  /* 0x000001161e207981 */ /* 0x000164000c1e1100 */
.L_x_49:
[----:B------:R-:W-:Y:S05]  /*6230*/  BSYNC B1 ;  /* 0x0000000000017941 */ /* 0x000fea0003800000 */
.L_x_48:
[----:B-----5:R-:W-:Y:S01]  /*6240*/  LOP3.LUT R32, R32, 0xff, RZ, 0xc0, !PT ;  /* 0x000000ff20207812 */ /* 0x020fe200078ec0ff */
[----:B------:R-:W-:Y:S01]  /*6250*/  BSSY B1, `(.L_x_50) ;  /* 0x000000b000017945 */ /* 0x000fe20003800000 */
[----:B------:R-:W-:Y:S02]  /*6260*/  ISETP.LT.OR P4, PT, R34, 0x9, !P0 ;  /* 0x000000092200780c */ /* 0x000fe40004781670 */
[----:B------:R-:W-:-:S05]  /*6270*/  F2FP.F16.E5M2.UNPACK_B R32, R32 ;  /* 0x00000020ff20723e */ /* 0x000fca00020004ff */
[----:B------:R-:W-:-:S05]  /*6280*/  HADD2.F32 R32, -RZ, R32.H0_H0 ;  /* 0x20000020ff207230 */ /* 0x000fca0000004100 */
[----:B------:R-:W-:-:S04]  /*6290*/  FMUL R32, R32, UR26 ;  /* 0x0000001a20207c20 */ /* 0x000fc80008400000 */
[----:B------:R-:W-:-:S05]  /*62a0*/  FFMA R32, R223, UR25, R32 ;  /* 0x00000019df207c23 */ /* 0x000fca0008000020 */
[----:B0-----:R-:W-:Y:S02]  /*62b0*/  F2FP.SATFINITE.E5M2.F32.PACK_AB_MERGE_C R33, RZ, R32, RZ ;  /* 0x00000020ff21723e */ /* 0x001fe400048060ff */
[----:B------:R-:W-:-:S03]  /*62c0*/  PRMT R32, RZ, 0x7610, R32 ;  /* 0x00007610ff207816 */ /* 0x000fc60000000020 */
[----:B------:R0:W-:Y:S01]  /*62d0*/  @!P3 STG.E.U8 desc[UR22][R26.64+0x1], R33 ;  /* 0x000001211a00b986 */ /* 0x0001e2000c101116 */
[----:B------:R-:W-:Y:S05]  /*62e0*/  @P4 BRA `(.L_x_51) ;  /* 0x0000000000044947 */ /* 0x000fea0003800000 */
[----:B------:R0:W5:Y:S02]  /*62f0*/  LDG.E.U8 R32, desc[UR22][R28.64+0x8] ;  /* 0x000008161c207981 */ /* 0x000164000c1e1100 */
.L_x_51:
[----:B------:R-:W-:Y:S05]  /*6300*/  BSYNC B1 ;  /* 0x0000000000017941 */ /* 0x000fea0003800000 */
.L_x_50:
[----:B-----5:R-:W-:Y:S01]  /*6310*/  LOP3.LUT R32, R32, 0xff, RZ, 0xc0, !PT ;  /* 0x000000ff20207812 */ /* 0x020fe200078ec0ff */
[----:B------:R-:W-:Y:S01]  /*6320*/  BSSY B1, `(.L_x_52) ;  /* 0x000000b000017945 */ /* 0x000fe20003800000 */
[----:B------:R-:W-:Y:S02]  /*6330*/  ISETP.LT.OR P3, PT, R34, 0xa, !P0 ;  /* 0x0000000a2200780c */ /* 0x000fe40004761670 */
[----:B------:R-:W-:-:S05]  /*6340*/  F2FP.F16.E5M2.UNPACK_B R32, R32 ;  /* 0x00000020ff20723e */ /* 0x000fca00020004ff */
[----:B------:R-:W-:-:S05]  /*6350*/  HADD2.F32 R32, -RZ, R32.H0_H0 ;  /* 0x20000020ff207230 */ /* 0x000fca0000004100 */
[----:B0-----:R-:W-:Y:S01]  /*6360*/  FMUL R33, R32, UR26 ;  /* 0x0000001a20217c20 */ /* 0x001fe20008400000 */
[----:B------:R-:W-:-:S03]  /*6370*/  PRMT R32, RZ, 0x7610, R32 ;  /* 0x00007610ff207816 */ /* 0x000fc60000000020 */
[----:B------:R-:W-:-:S05]  /*6380*/  FFMA R33, R222, UR25, R33 ;  /* 0x00000019de217c23 */ /* 0x000fca0008000021 */
[----:B------:R-:W-:-:S05]  /*6390*/  F2FP.SATFINITE.E5M2.F32.PACK_AB_MERGE_C R33, RZ, R33, RZ ;  /* 0x00000021ff21723e */ /* 0x000fca00048060ff */
[----:B------:R0:W-:Y:S01]  /*63a0*/  @!P4 STG.E.U8 desc[UR22][R24.64+0x8], R33 ;  /* 0x000008211800c986 */ /* 0x0001e2000c101116 */
[----:B------:R-:W-:Y:S05]  /*63b0*/  @P3 BRA `(.L_x_53) ;  /* 0x0000000000043947 */ /* 0x000fea0003800000 */
[----:B------:R0:W5:Y:S02]  /*63c0*/  LDG.E.U8 R32, desc[UR22][R28.64+0x9] ;  /* 0x000009161c207981 */ /* 0x000164000c1e1100 */
.L_x_53:
[----:B------:R-:W-:Y:S05]  /*63d0*/  BSYNC B1 ;  /* 0x0000000000017941 */ /* 0x000fea0003800000 */
.L_x_52:
        /* <DEDUP_REMOVED lines=12> */
.L_x_55:
[----:B------:R-:W-:Y:S05]  /*64a0*/  BSYNC B1 ;  /* 0x0000000000017941 */ /* 0x000fea0003800000 */
.L_x_54:
        /* <DEDUP_REMOVED lines=12> */
.L_x_57:
[----:B------:R-:W-:Y:S05]  /*6570*/  BSYNC B1 ;  /* 0x0000000000017941 */ /* 0x000fea0003800000 */
.L_x_56:
        /* <DEDUP_REMOVED lines=12> */
.L_x_59:
[----:B------:R-:W-:Y:S05]  /*6640*/  BSYNC B1 ;  /* 0x0000000000017941 */ /* 0x000fea0003800000 */
.L_x_58:
        /* <DEDUP_REMOVED lines=12> */
.L_x_61:
[----:B------:R-:W-:Y:S05]  /*6710*/  BSYNC B1 ;  /* 0x0000000000017941 */ /* 0x000fea0003800000 */
.L_x_60:
        /* <DEDUP_REMOVED lines=12> */
.L_x_63:
[----:B------:R-:W-:Y:S05]  /*67e0*/  BSYNC B1 ;  /* 0x0000000000017941 */ /* 0x000fea0003800000 */
.L_x_62:
        /* <DEDUP_REMOVED lines=12> */
.L_x_65:
[----:B------:R-:W-:Y:S05]  /*68b0*/  BSYNC B1 ;  /* 0x0000000000017941 */ /* 0x000fea0003800000 */
.L_x_64:
        /* <DEDUP_REMOVED lines=12> */
.L_x_67:
[----:B------:R-:W-:Y:S05]  /*6980*/  BSYNC B1 ;  /* 0x0000000000017941 */ /* 0x000fea0003800000 */
.L_x_66:
        /* <DEDUP_REMOVED lines=12> */
.L_x_69:
[----:B------:R-:W-:Y:S05]  /*6a50*/  BSYNC B1 ;  /* 0x0000000000017941 */ /* 0x000fea0003800000 */
.L_x_68:
        /* <DEDUP_REMOVED lines=12> */
.L_x_71:
[----:B------:R-:W-:Y:S05]  /*6b20*/  BSYNC B1 ;  /* 0x0000000000017941 */ /* 0x000fea0003800000 */
.L_x_70:
        /* <DEDUP_REMOVED lines=12> */
.L_x_73:
[----:B------:R-:W-:Y:S05]  /*6bf0*/  BSYNC B1 ;  /* 0x0000000000017941 */ /* 0x000fea0003800000 */
.L_x_72:
        /* <DEDUP_REMOVED lines=12> */
.L_x_75:
[----:B------:R-:W-:Y:S05]  /*6cc0*/  BSYNC B1 ;  /* 0x0000000000017941 */ /* 0x000fea0003800000 */
.L_x_74:
        /* <DEDUP_REMOVED lines=12> */
.L_x_77:
[----:B------:R-:W-:Y:S05]  /*6d90*/  BSYNC B1 ;  /* 0x0000000000017941 */ /* 0x000fea0003800000 */
.L_x_76:
        /* <DEDUP_REMOVED lines=12> */
.L_x_79:
[----:B------:R-:W-:Y:S05]  /*6e60*/  BSYNC B1 ;  /* 0x0000000000017941 */ /* 0x000fea0003800000 */
.L_x_78:
        /* <DEDUP_REMOVED lines=12> */
.L_x_81:
[----:B------:R-:W-:Y:S05]  /*6f30*/  BSYNC B1 ;  /* 0x0000000000017941 */ /* 0x000fea0003800000 */
.L_x_80:
        /* <DEDUP_REMOVED lines=12> */
.L_x_83:
[----:B------:R-:W-:Y:S05]  /*7000*/  BSYNC B1 ;  /* 0x0000000000017941 */ /* 0x000fea0003800000 */
.L_x_82:
        /* <DEDUP_REMOVED lines=12> */
.L_x_85:
[----:B------:R-:W-:Y:S05]  /*70d0*/  BSYNC B1 ;  /* 0x0000000000017941 */ /* 0x000fea0003800000 */
.L_x_84:
        /* <DEDUP_REMOVED lines=12> */
.L_x_87:
[----:B------:R-:W-:Y:S05]  /*71a0*/  BSYNC B1 ;  /* 0x0000000000017941 */ /* 0x000fea0003800000 */
.L_x_86:
        /* <DEDUP_REMOVED lines=12> */
.L_x_89:
[----:B------:R-:W-:Y:S05]  /*7270*/  BSYNC B1 ;  /* 0x0000000000017941 */ /* 0x000fea0003800000 */
.L_x_88:
        /* <DEDUP_REMOVED lines=12> */
.L_x_91:
[----:B------:R-:W-:Y:S05]  /*7340*/  BSYNC B1 ;  /* 0x0000000000017941 */ /* 0x000fea0003800000 */
.L_x_90:
        /* <DEDUP_REMOVED lines=12> */
.L_x_93:
[----:B------:R-:W-:Y:S05]  /*7410*/  BSYNC B1 ;  /* 0x0000000000017941 */ /* 0x000fea0003800000 */
.L_x_92:
        /* <DEDUP_REMOVED lines=12> */
.L_x_95:
[----:B------:R-:W-:Y:S05]  /*74e0*/  BSYNC B1 ;  /* 0x0000000000017941 */ /* 0x000fea0003800000 */
.L_x_94:
        /* <DEDUP_REMOVED lines=12> */
.L_x_97:
[----:B------:R-:W-:Y:S05]  /*75b0*/  BSYNC B1 ;  /* 0x0000000000017941 */ /* 0x000fea0003800000 */
.L_x_96:
        /* <DEDUP_REMOVED lines=12> */
.L_x_99:
[----:B------:R-:W-:Y:S05]  /*7680*/  BSYNC B1 ;  /* 0x0000000000017941 */ /* 0x000fea0003800000 */
.L_x_98:
        /* <DEDUP_REMOVED lines=12> */
.L_x_101:
[----:B------:R-:W-:Y:S05]  /*7750*/  BSYNC B1 ;  /* 0x0000000000017941 */ /* 0x000fea0003800000 */
.L_x_100:
        /* <DEDUP_REMOVED lines=12> */
.L_x_103:
[----:B------:R-:W-:Y:S05]  /*7820*/  BSYNC B1 ;  /* 0x0000000000017941 */ /* 0x000fea0003800000 */
.L_x_102:
        /* <DEDUP_REMOVED lines=12> */
.L_x_105:
[----:B------:R-:W-:Y:S05]  /*78f0*/  BSYNC B1 ;  /* 0x0000000000017941 */ /* 0x000fea0003800000 */
.L_x_104:
        /* <DEDUP_REMOVED lines=12> */
.L_x_107:
[----:B------:R-:W-:Y:S05]  /*79c0*/  BSYNC B1 ;  /* 0x0000000000017941 */ /* 0x000fea0003800000 */
.L_x_106:
        /* <DEDUP_REMOVED lines=12> */
.L_x_109:
[----:B------:R-:W-:Y:S05]  /*7a90*/  BSYNC B1 ;  /* 0x0000000000017941 */ /* 0x000fea0003800000 */
.L_x_108:
        /* <DEDUP_REMOVED lines=12> */
.L_x_111:
[----:B------:R-:W-:Y:S05]  /*7b60*/  BSYNC B1 ;  /* 0x0000000000017941 */ /* 0x000fea0003800000 */
.L_x_110:
        /* <DEDUP_REMOVED lines=12> */
.L_x_113:
[----:B------:R-:W-:Y:S05]  /*7c30*/  BSYNC B1 ;  /* 0x0000000000017941 */ /* 0x000fea0003800000 */
.L_x_112:
        /* <DEDUP_REMOVED lines=12> */
.L_x_115:
[----:B------:R-:W-:Y:S05]  /*7d00*/  BSYNC B1 ;  /* 0x0000000000017941 */ /* 0x000fea0003800000 */
.L_x_114:
        /* <DEDUP_REMOVED lines=12> */
.L_x_117:
[----:B------:R-:W-:Y:S05]  /*7dd0*/  BSYNC B1 ;  /* 0x0000000000017941 */ /* 0x000fea0003800000 */
.L_x_116:
        /* <DEDUP_REMOVED lines=12> */
.L_x_119:
[----:B------:R-:W-:Y:S05]  /*7ea0*/  BSYNC B1 ;  /* 0x0000000000017941 */ /* 0x000fea0003800000 */
.L_x_118:
        /* <DEDUP_REMOVED lines=12> */
.L_x_121:
[----:B------:R-:W-:Y:S05]  /*7f70*/  BSYNC B1 ;  /* 0x0000000000017941 */ /* 0x000fea0003800000 */
.L_x_120:
        /* <DEDUP_REMOVED lines=12> */
.L_x_123:
[----:B------:R-:W-:Y:S05]  /*8040*/  BSYNC B1 ;  /* 0x0000000000017941 */ /* 0x000fea0003800000 */
.L_x_122:
        /* <DEDUP_REMOVED lines=12> */
.L_x_125:
[----:B------:R-:W-:Y:S05]  /*8110*/  BSYNC B1 ;  /* 0x0000000000017941 */ /* 0x000fea0003800000 */
.L_x_124:
        /* <DEDUP_REMOVED lines=12> */
.L_x_127:
[----:B------:R-:W-:Y:S05]  /*81e0*/  BSYNC B1 ;  /* 0x0000000000017941 */ /* 0x000fea0003800000 */
.L_x_126:
        /* <DEDUP_REMOVED lines=12> */
.L_x_129:
[----:B------:R-:W-:Y:S05]  /*82b0*/  BSYNC B1 ;  /* 0x0000000000017941 */ /* 0x000fea0003800000 */
.L_x_128:
        /* <DEDUP_REMOVED lines=12> */
.L_x_131:
[----:B------:R-:W-:Y:S05]  /*8380*/  BSYNC B1 ;  /* 0x0000000000017941 */ /* 0x000fea0003800000 */
.L_x_130:
        /* <DEDUP_REMOVED lines=12> */
.L_x_133:
[----:B------:R-:W-:Y:S05]  /*8450*/  BSYNC B1 ;  /* 0x0000000000017941 */ /* 0x000fea0003800000 */
.L_x_132:
        /* <DEDUP_REMOVED lines=12> */
.L_x_135:
[----:B------:R-:W-:Y:S05]  /*8520*/  BSYNC B1 ;  /* 0x0000000000017941 */ /* 0x000fea0003800000 */
.L_x_134:
        /* <DEDUP_REMOVED lines=12> */
.L_x_137:
[----:B------:R-:W-:Y:S05]  /*85f0*/  BSYNC B1 ;  /* 0x0000000000017941 */ /* 0x000fea0003800000 */
.L_x_136:
        /* <DEDUP_REMOVED lines=12> */
.L_x_139:
[----:B------:R-:W-:Y:S05]  /*86c0*/  BSYNC B1 ;  /* 0x0000000000017941 */ /* 0x000fea0003800000 */
.L_x_138:
        /* <DEDUP_REMOVED lines=12> */
.L_x_141:
[----:B------:R-:W-:Y:S05]  /*8790*/  BSYNC B1 ;  /* 0x0000000000017941 */ /* 0x000fea0003800000 */
.L_x_140:
        /* <DEDUP_REMOVED lines=12> */
.L_x_143:
[----:B------:R-:W-:Y:S05]  /*8860*/  BSYNC B1 ;  /* 0x0000000000017941 */ /* 0x000fea0003800000 */
.L_x_142:
        /* <DEDUP_REMOVED lines=12> */
.L_x_145:
[----:B------:R-:W-:Y:S05]  /*8930*/  BSYNC B1 ;  /* 0x0000000000017941 */ /* 0x000fea0003800000 */
.L_x_144:
        /* <DEDUP_REMOVED lines=12> */
.L_x_147:
[----:B------:R-:W-:Y:S05]  /*8a00*/  BSYNC B1 ;  /* 0x0000000000017941 */ /* 0x000fea0003800000 */
.L_x_146:
        /* <DEDUP_REMOVED lines=12> */
.L_x_149:
[----:B------:R-:W-:Y:S05]  /*8ad0*/  BSYNC B1 ;  /* 0x0000000000017941 */ /* 0x000fea0003800000 */
.L_x_148:
        /* <DEDUP_REMOVED lines=12> */
.L_x_151:
[----:B------:R-:W-:Y:S05]  /*8ba0*/  BSYNC B1 ;  /* 0x0000000000017941 */ /* 0x000fea0003800000 */
.L_x_150:
        /* <DEDUP_REMOVED lines=12> */
.L_x_153:
[----:B------:R-:W-:Y:S05]  /*8c70*/  BSYNC B1 ;  /* 0x0000000000017941 */ /* 0x000fea0003800000 */
.L_x_152:
        /* <DEDUP_REMOVED lines=12> */
.L_x_155:
[----:B------:R-:W-:Y:S05]  /*8d40*/  BSYNC B1 ;  /* 0x0000000000017941 */ /* 0x000fea0003800000 */
.L_x_154:
        /* <DEDUP_REMOVED lines=12> */
.L_x_157:
[----:B------:R-:W-:Y:S05]  /*8e10*/  BSYNC B1 ;  /* 0x0000000000017941 */ /* 0x000fea0003800000 */
.L_x_156:
        /* <DEDUP_REMOVED lines=12> */
.L_x_159:
[----:B------:R-:W-:Y:S05]  /*8ee0*/  BSYNC B1 ;  /* 0x0000000000017941 */ /* 0x000fea0003800000 */
.L_x_158:
        /* <DEDUP_REMOVED lines=12> */
.L_x_161:
[----:B------:R-:W-:Y:S05]  /*8fb0*/  BSYNC B1 ;  /* 0x0000000000017941 */ /* 0x000fea0003800000 */
.L_x_160:
        /* <DEDUP_REMOVED lines=12> */
.L_x_163:
[----:B------:R-:W-:Y:S05]  /*9080*/  BSYNC B1 ;  /* 0x0000000000017941 */ /* 0x000fea0003800000 */
.L_x_162:
        /* <DEDUP_REMOVED lines=12> */
.L_x_165:
[----:B------:R-:W-:Y:S05]  /*9150*/  BSYNC B1 ;  /* 0x0000000000017941 */ /* 0x000fea0003800000 */
.L_x_164:
        /* <DEDUP_REMOVED lines=12> */
.L_x_167:
[----:B------:R-:W-:Y:S05]  /*9220*/  BSYNC B1 ;  /* 0x0000000000017941 */ /* 0x000fea0003800000 */
.L_x_166:
        /* <DEDUP_REMOVED lines=12> */
.L_x_169:
[----:B------:R-:W-:Y:S05]  /*92f0*/  BSYNC B1 ;  /* 0x0000000000017941 */ /* 0x000fea0003800000 */
.L_x_168:
        /* <DEDUP_REMOVED lines=12> */
.L_x_171:
[----:B------:R-:W-:Y:S05]  /*93c0*/  BSYNC B1 ;  /* 0x0000000000017941 */ /* 0x000fea0003800000 */
.L_x_170:
        /* <DEDUP_REMOVED lines=12> */
.L_x_173:
[----:B------:R-:W-:Y:S05]  /*9490*/  BSYNC B1 ;  /* 0x0000000000017941 */ /* 0x000fea0003800000 */
.L_x_172:
        /* <DEDUP_REMOVED lines=12> */
.L_x_175:
[----:B------:R-:W-:Y:S05]  /*9560*/  BSYNC B1 ;  /* 0x0000000000017941 */ /* 0x000fea0003800000 */
.L_x_174:
        /* <DEDUP_REMOVED lines=12> */
.L_x_177:
[----:B------:R-:W-:Y:S05]  /*9630*/  BSYNC B1 ;  /* 0x0000000000017941 */ /* 0x000fea0003800000 */
.L_x_176:
        /* <DEDUP_REMOVED lines=12> */
.L_x_179:
[----:B------:R-:W-:Y:S05]  /*9700*/  BSYNC B1 ;  /* 0x0000000000017941 */ /* 0x000fea0003800000 */
.L_x_178:
        /* <DEDUP_REMOVED lines=12> */
.L_x_181:
[----:B------:R-:W-:Y:S05]  /*97d0*/  BSYNC B1 ;  /* 0x0000000000017941 */ /* 0x000fea0003800000 */
.L_x_180:
        /* <DEDUP_REMOVED lines=12> */
.L_x_183:
[----:B------:R-:W-:Y:S05]  /*98a0*/  BSYNC B1 ;  /* 0x0000000000017941 */ /* 0x000fea0003800000 */
.L_x_182:
        /* <DEDUP_REMOVED lines=12> */
.L_x_185:
[----:B------:R-:W-:Y:S05]  /*9970*/  BSYNC B1 ;  /* 0x0000000000017941 */ /* 0x000fea0003800000 */
.L_x_184:
        /* <DEDUP_REMOVED lines=12> */
.L_x_187:
[----:B------:R-:W-:Y:S05]  /*9a40*/  BSYNC B1 ;  /* 0x0000000000017941 */ /* 0x000fea0003800000 */
.L_x_186:
        /* <DEDUP_REMOVED lines=12> */
.L_x_189:
[----:B------:R-:W-:Y:S05]  /*9b10*/  BSYNC B1 ;  /* 0x0000000000017941 */ /* 0x000fea0003800000 */
.L_x_188:
        /* <DEDUP_REMOVED lines=12> */
.L_x_191:
[----:B------:R-:W-:Y:S05]  /*9be0*/  BSYNC B1 ;  /* 0x0000000000017941 */ /* 0x000fea0003800000 */
.L_x_190:
        /* <DEDUP_REMOVED lines=12> */
.L_x_193:
[----:B------:R-:W-:Y:S05]  /*9cb0*/  BSYNC B1 ;  /* 0x0000000000017941 */ /* 0x000fea0003800000 */
.L_x_192:
[----:B-----5:R-:W-:Y:S01]  /*9cc0*/  LOP3.LUT R32, R32, 0xff, RZ, 0xc0, !PT ;  /* 0x000000ff20207812 */ /* 0x020fe200078ec0ff */
[----:B------:R-:W-:Y:S01]  /*9cd0*/  BSSY B1, `(.L_x_194) ;  /* 0x000000b000017945 */ /* 0x000fe20003800000 */
[----:B------:R-:W-:Y:S02]  /*9ce0*/  ISETP.LT.OR P4, PT, R34, 0x99, !P0 ;  /* 0x000000992200780c */ /* 0x000fe40004781670 */
[----:B------:R-:W-:-:S05]  /*9cf0*/  F2FP.F16.E5M2.UNPACK_B R32, R32 ;  /* 0x00000020ff20723e */ /* 0x000fca00020004ff */
[----:B------:R-:W-:-:S05]  /*9d00*/  HADD2.F32 R32, -RZ, R32.H0_H0 ;  /* 0x20000020ff207230 */ /* 0x000fca0000004100 */
[----:B------:R-:W-:-:S04]  /*9d10*/  FMUL R32, R32, UR26 ;  /* 0x0000001a20207c20 */ /* 0x000fc80008400000 */
[----:B------:R-:W-:Y:S01]  /*9d20*/  FFMA R32, R23, UR25, R32 ;  /* 0x0000001917207c23 */ /* 0x000fe20008000020 */
[----:B------:R-:W-:-:S04]  /*9d30*/  PRMT R23, RZ, 0x7610, R23 ;  /* 0x00007610ff177816 */ /* 0x000fc80000000017 */
[----:B0-----:R-:W-:-:S05]  /*9d40*/  F2FP.SATFINITE.E5M2.F32.PACK_AB_MERGE_C R33, RZ, R32, RZ ;  /* 0x00000020ff21723e */ /* 0x001fca00048060ff */
[----:B------:R0:W-:Y:S01]  /*9d50*/  @!P3 STG.E.U8 desc[UR22][R26.64+0x91], R33 ;  /* 0x000091211a00b986 */ /* 0x0001e2000c101116 */
[----:B------:R-:W-:Y:S05]  /*9d60*/  @P4 BRA `(.L_x_195) ;  /* 0x0000000000044947 */ /* 0x000fea0003800000 */
[----:B------:R0:W5:Y:S02]  /*9d70*/  LDG.E.U8 R23, desc[UR22][R28.64+0x98] ;  /* 0x000098161c177981 */ /* 0x000164000c1e1100 */
.L_x_195:
[----:B------:R-:W-:Y:S05]  /*9d80*/  BSYNC B1 ;  /* 0x0000000000017941 */ /* 0x000fea0003800000 */
.L_x_194:
        /* <DEDUP_REMOVED lines=8> */
[----:B------:R-:W-:-:S05]  /*9e10*/  F2FP.SATFINITE.E5M2.F32.PACK_AB_MERGE_C R23, RZ, R23, RZ ;  /* 0x00000017ff17723e */ /* 0x000fca00048060ff */
[----:B------:R0:W-:Y:S01]  /*9e20*/  @!P4 STG.E.U8 desc[UR22][R24.64+0x98], R23 ;  /* 0x000098171800c986 */ /* 0x0001e2000c101116 */
[----:B------:R-:W-:Y:S05]  /*9e30*/  @P3 BRA `(.L_x_197) ;  /* 0x0000000000043947 */ /* 0x000fea0003800000 */
[----:B------:R0:W5:Y:S02]  /*9e40*/  LDG.E.U8 R22, desc[UR22][R28.64+0x99] ;  /* 0x000099161c167981 */ /* 0x000164000c1e1100 */
.L_x_197:
[----:B------:R-:W-:Y:S05]  /*9e50*/  BSYNC B1 ;  /* 0x0000000000017941 */ /* 0x000fea0003800000 */
.L_x_196:
        /* <DEDUP_REMOVED lines=12> */
.L_x_199:
[----:B------:R-:W-:Y:S05]  /*9f20*/  BSYNC B1 ;  /* 0x0000000000017941 */ /* 0x000fea0003800000 */
.L_x_198:
        /* <DEDUP_REMOVED lines=12> */
.L_x_201:
[----:B------:R-:W-:Y:S05]  /*9ff0*/  BSYNC B1 ;  /* 0x0000000000017941 */ /* 0x000fea0003800000 */
.L_x_200:
        /* <DEDUP_REMOVED lines=12> */
.L_x_203:
[----:B------:R-:W-:Y:S05]  /*a0c0*/  BSYNC B1 ;  /* 0x0000000000017941 */ /* 0x000fea0003800000 */
.L_x_202:
        /* <DEDUP_REMOVED lines=12> */
.L_x_205:
[----:B------:R-:W-:Y:S05]  /*a190*/  BSYNC B1 ;  /* 0x0000000000017941 */ /* 0x000fea0003800000 */
.L_x_204:
        /* <DEDUP_REMOVED lines=12> */
.L_x_207:
[----:B------:R-:W-:Y:S05]  /*a260*/  BSYNC B1 ;  /* 0x0000000000017941 */ /* 0x000fea0003800000 */
.L_x_206:
        /* <DEDUP_REMOVED lines=12> */
.L_x_209:
[----:B------:R-:W-:Y:S05]  /*a330*/  BSYNC B1 ;  /* 0x0000000000017941 */ /* 0x000fea0003800000 */
.L_x_208:
        /* <DEDUP_REMOVED lines=12> */
.L_x_211:
[----:B------:R-:W-:Y:S05]  /*a400*/  BSYNC B1 ;  /* 0x0000000000017941 */ /* 0x000fea0003800000 */
.L_x_210:
        /* <DEDUP_REMOVED lines=12> */
.L_x_213:
[----:B------:R-:W-:Y:S05]  /*a4d0*/  BSYNC B1 ;  /* 0x0000000000017941 */ /* 0x000fea0003800000 */
.L_x_212:
        /* <DEDUP_REMOVED lines=12> */
.L_x_215:
[----:B------:R-:W-:Y:S05]  /*a5a0*/  BSYNC B1 ;  /* 0x0000000000017941 */ /* 0x000fea0003800000 */
.L_x_214:
        /* <DEDUP_REMOVED lines=12> */
.L_x_217:
[----:B------:R-:W-:Y:S05]  /*a670*/  BSYNC B1 ;  /* 0x0000000000017941 */ /* 0x000fea0003800000 */
.L_x_216:
        /* <DEDUP_REMOVED lines=12> */
.L_x_219:
[----:B------:R-:W-:Y:S05]  /*a740*/  BSYNC B1 ;  /* 0x0000000000017941 */ /* 0x000fea0003800000 */
.L_x_218:
        /* <DEDUP_REMOVED lines=12> */
.L_x_221:
[----:B------:R-:W-:Y:S05]  /*a810*/  BSYNC B1 ;  /* 0x0000000000017941 */ /* 0x000fea0003800000 */
.L_x_220:
        /* <DEDUP_REMOVED lines=12> */
.L_x_223:
[----:B------:R-:W-:Y:S05]  /*a8e0*/  BSYNC B1 ;  /* 0x0000000000017941 */ /* 0x000fea0003800000 */
.L_x_222:
        /* <DEDUP_REMOVED lines=12> */
.L_x_225:
[----:B------:R-:W-:Y:S05]  /*a9b0*/  BSYNC B1 ;  /* 0x0000000000017941 */ /* 0x000fea0003800000 */
.L_x_224:
        /* <DEDUP_REMOVED lines=12> */
.L_x_227:
[----:B------:R-:W-:Y:S05]  /*aa80*/  BSYNC B1 ;  /* 0x0000000000017941 */ /* 0x000fea0003800000 */
.L_x_226:
        /* <DEDUP_REMOVED lines=12> */
.L_x_229:
[----:B------:R-:W-:Y:S05]  /*ab50*/  BSYNC B1 ;  /* 0x0000000000017941 */ /* 0x000fea0003800000 */
.L_x_228:
        /* <DEDUP_REMOVED lines=12> */
.L_x_231:
[----:B------:R-:W-:Y:S05]  /*ac20*/  BSYNC B1 ;  /* 0x0000000000017941 */ /* 0x000fea0003800000 */
.L_x_230:
        /* <DEDUP_REMOVED lines=12> */
.L_x_233:
[----:B------:R-:W-:Y:S05]  /*acf0*/  BSYNC B1 ;  /* 0x0000000000017941 */ /* 0x000fea0003800000 */
.L_x_232:
        /* <DEDUP_REMOVED lines=12> */
.L_x_235:
[----:B------:R-:W-:Y:S05]  /*adc0*/  BSYNC B1 ;  /* 0x0000000000017941 */ /* 0x000fea0003800000 */
.L_x_234:
        /* <DEDUP_REMOVED lines=12> */
.L_x_237:
[----:B------:R-:W-:Y:S05]  /*ae90*/  BSYNC B1 ;  /* 0x0000000000017941 */ /* 0x000fea0003800000 */
.L_x_236:
[----:B-----5:R-:W-:Y:S01]  /*aea0*/  LOP3.LUT R2, R2, 0xff, RZ, 0xc0, !PT ;  /* 0x000000ff02027812 */ /* 0x020fe200078ec0ff */
[----:B------:R-:W-:Y:S01]  /*aeb0*/  BSSY B1, `(.L_x_238) ;  /* 0x000000b000017945 */ /* 0x000fe20003800000 */
[----:B------:R-:W-:Y:S02]  /*aec0*/  ISETP.LT.OR P4, PT, R34, 0xc1, !P1 ;  /* 0x000000c12200780c */ /* 0x000fe40004f81670 */
[----:B------:R-:W-:-:S05]  /*aed0*/  F2FP.F16.E5M2.UNPACK_B R2, R2 ;  /* 0x00000002ff02723e */ /* 0x000fca00020004ff */
[----:B------:R-:W-:-:S05]  /*aee0*/  HADD2.F32 R2, -RZ, R2.H0_H0 ;  /* 0x20000002ff027230 */ /* 0x000fca0000004100 */
[----:B0-----:R-:W-:-:S04]  /*aef0*/  FMUL R3, R2, UR26 ;  /* 0x0000001a02037c20 */ /* 0x001fc80008400000 */
[----:B------:R-:W-:Y:S01]  /*af00*/  FFMA R3, R0, UR25, R3 ;  /* 0x0000001900037c23 */ /* 0x000fe20008000003 */
[----:B------:R-:W-:-:S04]  /*af10*/  PRMT R0, RZ, 0x7610, R0 ;  /* 0x00007610ff007816 */ /* 0x000fc80000000000 */
[----:B------:R-:W-:-:S05]  /*af20*/  F2FP.SATFINITE.E5M2.F32.PACK_AB_MERGE_C R3, RZ, R3, RZ ;  /* 0x00000003ff03723e */ /* 0x000fca00048060ff */
[----:B------:R0:W-:Y:S01]  /*af30*/  @!P3 STG.E.U8 desc[UR22][R24.64+0xc1], R3 ;  /* 0x0000c1031800b986 */ /* 0x0001e2000c101116 */
[----:B------:R-:W-:Y:S05]  /*af40*/  @P4 BRA `(.L_x_239) ;  /* 0x0000000000044947 */ /* 0x000fea0003800000 */
[----:B------:R0:W5:Y:S02]  /*af50*/  LDG.E.U8 R0, desc[UR22][R30.64+0xc0] ;  /* 0x0000c0161e007981 */ /* 0x000164000c1e1100 */
.L_x_239:
[----:B------:R-:W-:Y:S05]  /*af60*/  BSYNC B1 ;  /* 0x0000000000017941 */ /* 0x000fea0003800000 */
.L_x_238:
[----:B------:R-:W2:Y:S01]  /*af70*/  LDL.LU R2, [R1] ;  /* 0x0000000001027983 */ /* 0x000ea20000300800 */
[----:B-----5:R-:W-:Y:S01]  /*af80*/  LOP3.LUT R0, R0, 0xff, RZ, 0xc0, !PT ;  /* 0x000000ff00007812 */ /* 0x020fe200078ec0ff */
[----:B------:R-:W-:Y:S01]  /*af90*/  BSSY B1, `(.L_x_240) ;  /* 0x000000b000017945 */ /* 0x000fe20003800000 */
[----:B------:R-:W-:Y:S02]  /*afa0*/  ISETP.LT.OR P3, PT, R34, 0xc2, !P1 ;  /* 0x000000c22200780c */ /* 0x000fe40004f61670 */
[----:B------:R-:W-:-:S05]  /*afb0*/  F2FP.F16.E5M2.UNPACK_B R0, R0 ;  /* 0x00000000ff00723e */ /* 0x000fca00020004ff */
[----:B------:R-:W-:-:S05]  /*afc0*/  HADD2.F32 R0, -RZ, R0.H0_H0 ;  /* 0x20000000ff007230 */ /* 0x000fca0000004100 */
[----:B------:R-:W-:-:S04]  /*afd0*/  FMUL R0, R0, UR26 ;  /* 0x0000001a00007c20 */ /* 0x000fc80008400000 */
[----:B--2---:R-:W-:-:S05]  /*afe0*/  FFMA R0, R2, UR25, R0 ;  /* 0x0000001902007c23 */ /* 0x004fca0008000000 */
[----:B0-----:R-:W-:Y:S02]  /*aff0*/  F2FP.SATFINITE.E5M2.F32.PACK_AB_MERGE_C R3, RZ, R0, RZ ;  /* 0x00000000ff03723e */ /* 0x001fe400048060ff */
[----:B------:R-:W-:-:S03]  /*b000*/  PRMT R0, RZ, 0x7610, R0 ;  /* 0x00007610ff007816 */ /* 0x000fc60000000000 */
[----:B------:R0:W-:Y:S01]  /*b010*/  @!P4 STG.E.U8 desc[UR22][R26.64+0xc0], R3 ;  /* 0x0000c0031a00c986 */ /* 0x0001e2000c101116 */
[----:B------:R-:W-:Y:S05]  /*b020*/  @P3 BRA `(.L_x_241) ;  /* 0x0000000000043947 */ /* 0x000fea0003800000 */
[----:B------:R2:W5:Y:S02]  /*b030*/  LDG.E.U8 R0, desc[UR22][R30.64+0xc1] ;  /* 0x0000c1161e007981 */ /* 0x000564000c1e1100 */
.L_x_241:
[----:B------:R-:W-:Y:S05]  /*b040*/  BSYNC B1 ;  /* 0x0000000000017941 */ /* 0x000fea0003800000 */
.L_x_240:
[----:B------:R-:W3:Y:S01]  /*b050*/  LDL.LU R2, [R1+0x4] ;  /* 0x0000040001027983 */ /* 0x000ee20000300800 */
[----:B-----5:R-:W-:Y:S01]  /*b060*/  LOP3.LUT R0, R0, 0xff, RZ, 0xc0, !PT ;  /* 0x000000ff00007812 */ /* 0x020fe200078ec0ff */
[----:B------:R-:W-:Y:S01]  /*b070*/  BSSY B1, `(.L_x_242) ;  /* 0x000000b000017945 */ /* 0x000fe20003800000 */
[----:B------:R-:W-:Y:S02]  /*b080*/  ISETP.LT.OR P4, PT, R34, 0xc9, !P0 ;  /* 0x000000c92200780c */ /* 0x000fe40004781670 */
[----:B------:R-:W-:-:S05]  /*b090*/  F2FP.F16.E5M2.UNPACK_B R0, R0 ;  /* 0x00000000ff00723e */ /* 0x000fca00020004ff */
[----:B------:R-:W-:-:S05]  /*b0a0*/  HADD2.F32 R0, -RZ, R0.H0_H0 ;  /* 0x20000000ff007230 */ /* 0x000fca0000004100 */
[----:B------:R-:W-:-:S04]  /*b0b0*/  FMUL R0, R0, UR26 ;  /* 0x0000001a00007c20 */ /* 0x000fc80008400000 */
[----:B---3--:R-:W-:-:S05]  /*b0c0*/  FFMA R0, R2, UR25, R0 ;  /* 0x0000001902007c23 */ /* 0x008fca0008000000 */
[----:B0-----:R-:W-:Y:S02]  /*b0d0*/  F2FP.SATFINITE.E5M2.F32.PACK_AB_MERGE_C R3, RZ, R0, RZ ;  /* 0x00000000ff03723e */ /* 0x001fe400048060ff */
[----:B------:R-:W-:-:S03]  /*b0e0*/  PRMT R0, RZ, 0x7610, R0 ;  /* 0x00007610ff007816 */ /* 0x000fc60000000000 */
[----:B------:R0:W-:Y:S01]  /*b0f0*/  @!P3 STG.E.U8 desc[UR22][R26.64+0xc1], R3 ;  /* 0x0000c1031a00b986 */ /* 0x0001e2000c101116 */
[----:B------:R-:W-:Y:S05]  /*b100*/  @P4 BRA `(.L_x_243) ;  /* 0x0000000000044947 */ /* 0x000fea0003800000 */
[----:B------:R3:W5:Y:S02]  /*b110*/  LDG.E.U8 R0, desc[UR22][R28.64+0xc8] ;  /* 0x0000c8161c007981 */ /* 0x000764000c1e1100 */
.L_x_243:
[----:B------:R-:W-:Y:S05]  /*b120*/  BSYNC B1 ;  /* 0x0000000000017941 */ /* 0x000fea0003800000 */
.L_x_242:
[----:B------:R-:W2:Y:S01]  /*b130*/  LDL.LU R2, [R1+0x8] ;  /* 0x0000080001027983 */ /* 0x000ea20000300800 */
        /* <DEDUP_REMOVED lines=12> */
.L_x_245:
[----:B------:R-:W-:Y:S05]  /*b200*/  BSYNC B1 ;  /* 0x0000000000017941 */ /* 0x000fea0003800000 */
.L_x_244:
        /* <DEDUP_REMOVED lines=13> */
.L_x_247:
[----:B------:R-:W-:Y:S05]  /*b2e0*/  BSYNC B1 ;  /* 0x0000000000017941 */ /* 0x000fea0003800000 */
.L_x_246:
        /* <DEDUP_REMOVED lines=13> */
.L_x_249:
[----:B------:R-:W-:Y:S05]  /*b3c0*/  BSYNC B1 ;  /* 0x0000000000017941 */ /* 0x000fea0003800000 */
.L_x_248:
        /* <DEDUP_REMOVED lines=13> */
.L_x_251:
[----:B------:R-:W-:Y:S05]  /*b4a0*/  BSYNC B1 ;  /* 0x0000000000017941 */ /* 0x000fea0003800000 */
.L_x_250:
        /* <DEDUP_REMOVED lines=13> */
.L_x_253:
[----:B------:R-:W-:Y:S05]  /*b580*/  BSYNC B1 ;  /* 0x0000000000017941 */ /* 0x000fea0003800000 */
.L_x_252:
        /* <DEDUP_REMOVED lines=13> */
.L_x_255:
[----:B------:R-:W-:Y:S05]  /*b660*/  BSYNC B1 ;  /* 0x0000000000017941 */ /* 0x000fea0003800000 */
.L_x_254:
        /* <DEDUP_REMOVED lines=13> */
.L_x_257:
[----:B------:R-:W-:Y:S05]  /*b740*/  BSYNC B1 ;  /* 0x0000000000017941 */ /* 0x000fea0003800000 */
.L_x_256:
        /* <DEDUP_REMOVED lines=13> */
.L_x_259:
[----:B------:R-:W-:Y:S05]  /*b820*/  BSYNC B1 ;  /* 0x0000000000017941 */ /* 0x000fea0003800000 */
.L_x_258:
        /* <DEDUP_REMOVED lines=13> */
.L_x_261:
[----:B------:R-:W-:Y:S05]  /*b900*/  BSYNC B1 ;  /* 0x0000000000017941 */ /* 0x000fea0003800000 */
.L_x_260:
        /* <DEDUP_REMOVED lines=13> */
.L_x_263:
[----:B------:R-:W-:Y:S05]  /*b9e0*/  BSYNC B1 ;  /* 0x0000000000017941 */ /* 0x000fea0003800000 */
.L_x_262:
        /* <DEDUP_REMOVED lines=13> */
.L_x_265:
[----:B------:R-:W-:Y:S05]  /*bac0*/  BSYNC B1 ;  /* 0x0000000000017941 */ /* 0x000fea0003800000 */
.L_x_264:
        /* <DEDUP_REMOVED lines=13> */
.L_x_267:
[----:B------:R-:W-:Y:S05]  /*bba0*/  BSYNC B1 ;  /* 0x0000000000017941 */ /* 0x000fea0003800000 */
.L_x_266:
        /* <DEDUP_REMOVED lines=13> */
.L_x_269:
[----:B------:R-:W-:Y:S05]  /*bc80*/  BSYNC B1 ;  /* 0x0000000000017941 */ /* 0x000fea0003800000 */
.L_x_268:
        /* <DEDUP_REMOVED lines=13> */
.L_x_271:
[----:B------:R-:W-:Y:S05]  /*bd60*/  BSYNC B1 ;  /* 0x0000000000017941 */ /* 0x000fea0003800000 */
.L_x_270:
        /* <DEDUP_REMOVED lines=13> */
.L_x_273:
[----:B------:R-:W-:Y:S05]  /*be40*/  BSYNC B1 ;  /* 0x0000000000017941 */ /* 0x000fea0003800000 */
.L_x_272:
        /* <DEDUP_REMOVED lines=13> */
.L_x_275:
[----:B------:R-:W-:Y:S05]  /*bf20*/  BSYNC B1 ;  /* 0x0000000000017941 */ /* 0x000fea0003800000 */
.L_x_274:
        /* <DEDUP_REMOVED lines=13> */
.L_x_277:
[----:B------:R-:W-:Y:S05]  /*c000*/  BSYNC B1 ;  /* 0x0000000000017941 */ /* 0x000fea0003800000 */
.L_x_276:
        /* <DEDUP_REMOVED lines=13> */
.L_x_279:
[----:B------:R-:W-:Y:S05]  /*c0e0*/  BSYNC B1 ;  /* 0x0000000000017941 */ /* 0x000fea0003800000 */
.L_x_278:
        /* <DEDUP_REMOVED lines=13> */
.L_x_281:
[----:B------:R-:W-:Y:S05]  /*c1c0*/  BSYNC B1 ;  /* 0x0000000000017941 */ /* 0x000fea0003800000 */
.L_x_280:
        /* <DEDUP_REMOVED lines=13> */
.L_x_283:
[----:B------:R-:W-:Y:S05]  /*c2a0*/  BSYNC B1 ;  /* 0x0000000000017941 */ /* 0x000fea0003800000 */
.L_x_282:
        /* <DEDUP_REMOVED lines=13> */
.L_x_285:
[----:B------:R-:W-:Y:S05]  /*c380*/  BSYNC B1 ;  /* 0x0000000000017941 */ /* 0x000fea0003800000 */
.L_x_284:
        /* <DEDUP_REMOVED lines=13> */
.L_x_287:
[----:B------:R-:W-:Y:S05]  /*c460*/  BSYNC B1 ;  /* 0x0000000000017941 */ /* 0x000fea0003800000 */
.L_x_286:
        /* <DEDUP_REMOVED lines=13> */
.L_x_289:
[----:B------:R-:W-:Y:S05]  /*c540*/  BSYNC B1 ;  /* 0x0000000000017941 */ /* 0x000fea0003800000 */
.L_x_288:
        /* <DEDUP_REMOVED lines=13> */
.L_x_291:
[----:B------:R-:W-:Y:S05]  /*c620*/  BSYNC B1 ;  /* 0x0000000000017941 */ /* 0x000fea0003800000 */
.L_x_290:
        /* <DEDUP_REMOVED lines=13> */
.L_x_293:
[----:B------:R-:W-:Y:S05]  /*c700*/  BSYNC B1 ;  /* 0x0000000000017941 */ /* 0x000fea0003800000 */
.L_x_292:
        /* <DEDUP_REMOVED lines=13> */
.L_x_295:
[----:B------:R-:W-:Y:S05]  /*c7e0*/  BSYNC B1 ;  /* 0x0000000000017941 */ /* 0x000fea0003800000 */
.L_x_294:
        /* <DEDUP_REMOVED lines=13> */
.L_x_297:
[----:B------:R-:W-:Y:S05]  /*c8c0*/  BSYNC B1 ;  /* 0x0000000000017941 */ /* 0x000fea0003800000 */
.L_x_296:
[----:B------:R-:W-:Y:S05]  /*c8d0*/  @P1 BRA `(.L_x_298) ;  /* 0x0000002000a41947 */ /* 0x000fea0003800000 */
[----:B------:R-:W2:Y:S01]  /*c8e0*/  LDL.LU R2, [R1+0x74] ;  /* 0x0000740001027983 */ /* 0x000ea20000300800 */
[----:B-----5:R-:W-:-:S04]  /*c8f0*/  LOP3.LUT R0, R0, 0xff, RZ, 0xc0, !PT ;  /* 0x000000ff00007812 */ /* 0x020fc800078ec0ff */
[----:B------:R-:W-:-:S05]  /*c900*/  F2FP.F16.E5M2.UNPACK_B R0, R0 ;  /* 0x00000000ff00723e */ /* 0x000fca00020004ff */
[----:B------:R-:W-:-:S05]  /*c910*/  HADD2.F32 R0, -RZ, R0.H0_H0 ;  /* 0x20000000ff007230 */ /* 0x000fca0000004100 */
[----:B------:R-:W-:-:S04]  /*c920*/  FMUL R0, R0, UR26 ;  /* 0x0000001a00007c20 */ /* 0x000fc80008400000 */
[----:B--2---:R-:W-:-:S05]  /*c930*/  FFMA R0, R2, UR25, R0 ;  /* 0x0000001902007c23 */ /* 0x004fca0008000000 */
[----:B0-----:R-:W-:-:S05]  /*c940*/  F2FP.SATFINITE.E5M2.F32.PACK_AB_MERGE_C R3, RZ, R0, RZ ;  /* 0x00000000ff03723e */ /* 0x001fca00048060ff */
[----:B------:R0:W-:Y:S01]  /*c950*/  STG.E.U8 desc[UR22][R26.64+0xf9], R3 ;  /* 0x0000f9031a007986 */ /* 0x0001e2000c101116 */
[----:B------:R-:W-:Y:S05]  /*c960*/  BRA `(.L_x_298) ;  /* 0x0000002000807947 */ /* 0x000fea0003800000 */
.L_x_41:
[C---:B------:R-:W-:Y:S01]  /*c970*/  ISETP.GE.AND P1, PT, R39.reuse, 0x1, PT ;  /* 0x000000012700780c */ /* 0x040fe20003f26270 */
[----:B------:R-:W-:Y:S01]  /*c980*/  FMUL R226, R226, UR25 ;  /* 0x00000019e2e27c20 */ /* 0x000fe20008400000 */
[----:B------:R-:W2:Y:S01]  /*c990*/  LDL.LU R227, [R1+0x10] ;  /* 0x0000100001e37983 */ /* 0x000ea20000300800 */
[----:B------:R-:W-:Y:S01]  /*c9a0*/  ISETP.GE.AND P0, PT, R39, 0x9, PT ;  /* 0x000000092700780c */ /* 0x000fe20003f06270 */
[----:B------:R-:W-:Y:S01]  /*c9b0*/  FMUL R225, R225, UR25 ;  /* 0x00000019e1e17c20 */ /* 0x000fe20008400000 */
[C---:B------:R-:W-:Y:S02]  /*c9c0*/  ISETP.LT.OR P4, PT, R34.reuse, 0x1, !P1 ;  /* 0x000000012200780c */ /* 0x040fe40004f81670 */
[C---:B------:R-:W-:Y:S02]  /*c9d0*/  ISETP.LT.OR P5, PT, R34.reuse, 0x2, !P1 ;  /* 0x000000022200780c */ /* 0x040fe40004fa1670 */
[----:B------:R-:W-:Y:S02]  /*c9e0*/  F2FP.SATFINITE.E5M2.F32.PACK_AB_MERGE_C R29, RZ, R226, RZ ;  /* 0x000000e2ff1d723e */ /* 0x000fe400048060ff */
[----:B------:R-:W-:Y:S01]  /*c9f0*/  ISETP.LT.OR P3, PT, R34, 0x1, !P0 ;  /* 0x000000012200780c */ /* 0x000fe20004761670 */
[----:B------:R-:W-:Y:S01]  /*ca00*/  FMUL R224, R224, UR25 ;  /* 0x00000019e0e07c20 */ /* 0x000fe20008400000 */
[----:B------:R-:W-:Y:S01]  /*ca10*/  ISETP.LT.OR P6, PT, R34, 0xa, !P1 ;  /* 0x0000000a2200780c */ /* 0x000fe20004fc1670 */
[----:B------:R-:W-:Y:S01]  /*ca20*/  FMUL R223, R223, UR25 ;  /* 0x00000019dfdf7c20 */ /* 0x000fe20008400000 */
[----:B------:R-:W-:Y:S01]  /*ca30*/  F2FP.SATFINITE.E5M2.F32.PACK_AB_MERGE_C R225, RZ, R225, RZ ;  /* 0x000000e1ffe1723e */ /* 0x000fe200048060ff */
[----:B------:R-:W-:Y:S01]  /*ca40*/  FMUL R221, R221, UR25 ;  /* 0x00000019dddd7c20 */ /* 0x000fe20008400000 */
[----:B------:R-:W-:Y:S01]  /*ca50*/  FMUL R222, R222, UR25 ;  /* 0x00000019dede7c20 */ /* 0x000fe20008400000 */
[----:B------:R0:W-:Y:S01]  /*ca60*/  @!P4 STG.E.U8 desc[UR22][R24.64], R29 ;  /* 0x0000001d1800c986 */ /* 0x0001e2000c101116 */
[----:B------:R-:W-:-:S02]  /*ca70*/  ISETP.LT.OR P4, PT, R34, 0x2, !P0 ;  /* 0x000000022200780c */ /* 0x000fc40004781670 */
[----:B------:R-:W-:Y:S01]  /*ca80*/  F2FP.SATFINITE.E5M2.F32.PACK_AB_MERGE_C R31, RZ, R224, RZ ;  /* 0x000000e0ff1f723e */ /* 0x000fe200048060ff */
[----:B------:R3:W-:Y:S01]  /*ca90*/  @!P5 STG.E.U8 desc[UR22][R24.64+0x1], R225 ;  /* 0x000001e11800d986 */ /* 0x0007e2000c101116 */
[----:B------:R-:W-:Y:S02]  /*caa0*/  ISETP.LT.OR P5, PT, R34, 0x9, !P1 ;  /* 0x000000092200780c */ /* 0x000fe40004fa1670 */
[----:B------:R-:W-:Y:S01]  /*cab0*/  F2FP.SATFINITE.E5M2.F32.PACK_AB_MERGE_C R223, RZ, R223, RZ ;  /* 0x000000dfffdf723e */ /* 0x000fe200048060ff */
[----:B------:R-:W-:Y:S01]  /*cac0*/  FMUL R220, R220, UR25 ;  /* 0x00000019dcdc7c20 */ /* 0x000fe20008400000 */
[----:B------:R-:W-:Y:S01]  /*cad0*/  F2FP.SATFINITE.E5M2.F32.PACK_AB_MERGE_C R221, RZ, R221, RZ ;  /* 0x000000ddffdd723e */ /* 0x000fe200048060ff */
[----:B------:R-:W-:Y:S01]  /*cae0*/  @!P3 STG.E.U8 desc[UR22][R26.64], R31 ;  /* 0x0000001f1a00b986 */ /* 0x000fe2000c101116 */
[----:B------:R-:W-:-:S03]  /*caf0*/  ISETP.LT.OR P3, PT, R34, 0x9, !P0 ;  /* 0x000000092200780c */ /* 0x000fc60004761670 */
[----:B------:R-:W-:Y:S01]  /*cb00*/  @!P4 STG.E.U8 desc[UR22][R26.64+0x1], R223 ;  /* 0x000001df1a00c986 */ /* 0x000fe2000c101116 */
[----:B------:R-:W-:-:S03]  /*cb10*/  ISETP.LT.OR P4, PT, R34, 0xa, !P0 ;  /* 0x0000000a2200780c */ /* 0x000fc60004781670 */
[----:B------:R-:W-:Y:S01]  /*cb20*/  @!P6 STG.E.U8 desc[UR22][R24.64+0x9], R221 ;  /* 0x000009dd1800e986 */ /* 0x000fe2000c101116 */
[C---:B------:R-:W-:Y:S01]  /*cb30*/  ISETP.LT.OR P6, PT, R34.reuse, 0x12, !P1 ;  /* 0x000000122200780c */ /* 0x040fe20004fc1670 */
[----:B------:R-:W-:Y:S01]  /*cb40*/  FMUL R219, R219, UR25 ;  /* 0x00000019dbdb7c20 */ /* 0x000fe20008400000 */
[----:B0-----:R-:W-:Y:S01]  /*cb50*/  F2FP.SATFINITE.E5M2.F32.PACK_AB_MERGE_C R29, RZ, R222, RZ ;  /* 0x000000deff1d723e */ /* 0x001fe200048060ff */
[----:B------:R-:W-:Y:S01]  /*cb60*/  FMUL R217, R217, UR25 ;  /* 0x00000019d9d97c20 */ /* 0x000fe20008400000 */
[----:B------:R-:W4:Y:S01]  /*cb70*/  LDL.LU R226, [R1+0xc] ;  /* 0x00000c0001e27983 */ /* 0x000f220000300800 */
[----:B------:R-:W-:Y:S02]  /*cb80*/  F2FP.SATFINITE.E5M2.F32.PACK_AB_MERGE_C R33, RZ, R220, RZ ;  /* 0x000000dcff21723e */ /* 0x000fe400048060ff */
[----:B------:R-:W-:Y:S01]  /*cb90*/  F2FP.SATFINITE.E5M2.F32.PACK_AB_MERGE_C R219, RZ, R219, RZ ;  /* 0x000000dbffdb723e */ /* 0x000fe200048060ff */
[----:B------:R0:W-:Y:S01]  /*cba0*/  @!P5 STG.E.U8 desc[UR22][R24.64+0x8], R29 ;  /* 0x0000081d1800d986 */ /* 0x0001e2000c101116 */
[----:B------:R-:W-:-:S02]  /*cbb0*/  ISETP.LT.OR P5, PT, R34, 0x11, !P1 ;  /* 0x000000112200780c */ /* 0x000fc40004fa1670 */
[----:B------:R-:W-:Y:S01]  /*cbc0*/  F2FP.SATFINITE.E5M2.F32.PACK_AB_MERGE_C R217, RZ, R217, RZ ;  /* 0x000000d9ffd9723e */ /* 0x000fe200048060ff */
[----:B---3--:R-:W3:Y:S01]  /*cbd0*/  LDL.LU R225, [R1+0x8] ;  /* 0x0000080001e17983 */ /* 0x008ee20000300800 */
[----:B------:R-:W-:-:S03]  /*cbe0*/  FMUL R218, R218, UR25 ;  /* 0x00000019dada7c20 */ /* 0x000fc60008400000 */
[----:B------:R-:W4:Y:S04]  /*cbf0*/  LDL.LU R224, [R1+0x4] ;  /* 0x0000040001e07983 */ /* 0x000f280000300800 */
[----:B------:R-:W3:Y:S01]  /*cc00*/  LDL.LU R222, [R1] ;  /* 0x0000000001de7983 */ /* 0x000ee20000300800 */
[----:B0-----:R-:W-:Y:S01]  /*cc10*/  F2FP.SATFINITE.E5M2.F32.PACK_AB_MERGE_C R29, RZ, R218, RZ ;  /* 0x000000daff1d723e */ /* 0x001fe200048060ff */
[----:B------:R-:W-:Y:S01]  /*cc20*/  FMUL R216, R216, UR25 ;  /* 0x00000019d8d87c20 */ /* 0x000fe20008400000 */
[----:B------:R-:W-:Y:S01]  /*cc30*/  FMUL R215, R215, UR25 ;  /* 0x00000019d7d77c20 */ /* 0x000fe20008400000 */
[----:B------:R0:W-:Y:S01]  /*cc40*/  @!P3 STG.E.U8 desc[UR22][R26.64+0x8], R33 ;  /* 0x000008211a00b986 */ /* 0x0001e2000c101116 */
[C---:B------:R-:W-:Y:S01]  /*cc50*/  ISETP.LT.OR P3, PT, R34.reuse, 0x11, !P0 ;  /* 0x000000112200780c */ /* 0x040fe20004761670 */
[----:B------:R-:W-:Y:S01]  /*cc60*/  FMUL R213, R213, UR25 ;  /* 0x00000019d5d57c20 */ /* 0x000fe20008400000 */
[----:B------:R-:W-:Y:S01]  /*cc70*/  F2FP.SATFINITE.E5M2.F32.PACK_AB_MERGE_C R31, RZ, R216, RZ ;  /* 0x000000d8ff1f723e */ /* 0x000fe200048060ff */
[----:B------:R-:W-:Y:S01]  /*cc80*/  @!P4 STG.E.U8 desc[UR22][R26.64+0x9], R219 ;  /* 0x000009db1a00c986 */ /* 0x000fe2000c101116 */
[----:B------:R-:W-:Y:S01]  /*cc90*/  ISETP.LT.OR P4, PT, R34, 0x12, !P0 ;  /* 0x000000122200780c */ /* 0x000fe20004781670 */
[----:B------:R-:W-:Y:S01]  /*cca0*/  FMUL R214, R214, UR25 ;  /* 0x00000019d6d67c20 */ /* 0x000fe20008400000 */
[----:B------:R-:W-:Y:S01]  /*ccb0*/  F2FP.SATFINITE.E5M2.F32.PACK_AB_MERGE_C R215, RZ, R215, RZ ;  /* 0x000000d7ffd7723e */ /* 0x000fe200048060ff */
[----:B------:R-:W-:Y:S01]  /*ccc0*/  @!P6 STG.E.U8 desc[UR22][R24.64+0x11], R217 ;  /* 0x000011d91800e986 */ /* 0x000fe2000c101116 */
[----:B------:R-:W-:Y:S01]  /*ccd0*/  ISETP.LT.OR P6, PT, R34, 0x1a, !P1 ;  /* 0x0000001a2200780c */ /* 0x000fe20004fc1670 */
[----:B------:R-:W-:Y:S01]  /*cce0*/  FMUL R212, R212, UR25 ;  /* 0x00000019d4d47c20 */ /* 0x000fe20008400000 */
[----:B------:R-:W-:Y:S01]  /*ccf0*/  F2FP.SATFINITE.E5M2.F32.PACK_AB_MERGE_C R213, RZ, R213, RZ ;  /* 0x000000d5ffd5723e */ /* 0x000fe200048060ff */
[----:B------:R1:W-:Y:S01]  /*cd00*/  @!P5 STG.E.U8 desc[UR22][R24.64+0x10], R29 ;  /* 0x0000101d1800d986 */ /* 0x0003e2000c101116 */
[C---:B------:R-:W-:Y:S01]  /*cd10*/  ISETP.LT.OR P5, PT, R34.reuse, 0x19, !P1 ;  /* 0x000000192200780c */ /* 0x040fe20004fa1670 */
[----:B------:R-:W-:Y:S01]  /*cd20*/  FMUL R211, R211, UR25 ;  /* 0x00000019d3d37c20 */ /* 0x000fe20008400000 */
[----:B------:R-:W-:Y:S01]  /*cd30*/  FMUL R209, R209, UR25 ;  /* 0x00000019d1d17c20 */ /* 0x000fe20008400000 */
[----:B------:R1:W-:Y:S01]  /*cd40*/  @!P3 STG.E.U8 desc[UR22][R26.64+0x10], R31 ;  /* 0x0000101f1a00b986 */ /* 0x0003e2000c101116 */
[----:B------:R-:W-:Y:S01]  /*cd50*/  ISETP.LT.OR P3, PT, R34, 0x19, !P0 ;  /* 0x000000192200780c */ /* 0x000fe20004761670 */
[----:B------:R-:W-:Y:S01]  /*cd60*/  FMUL R210, R210, UR25 ;  /* 0x00000019d2d27c20 */ /* 0x000fe20008400000 */
[----:B0-----:R-:W-:Y:S01]  /*cd70*/  F2FP.SATFINITE.E5M2.F32.PACK_AB_MERGE_C R33, RZ, R212, RZ ;  /* 0x000000d4ff21723e */ /* 0x001fe200048060ff */
[----:B------:R-:W-:Y:S01]  /*cd80*/  @!P4 STG.E.U8 desc[UR22][R26.64+0x11], R215 ;  /* 0x000011d71a00c986 */ /* 0x000fe2000c101116 */
[----:B------:R-:W-:Y:S01]  /*cd90*/  ISETP.LT.OR P4, PT, R34, 0x1a, !P0 ;  /* 0x0000001a2200780c */ /* 0x000fe20004781670 */
[----:B------:R-:W-:Y:S01]  /*cda0*/  FMUL R208, R208, UR25 ;  /* 0x00000019d0d07c20 */ /* 0x000fe20008400000 */
[----:B------:R-:W-:Y:S01]  /*cdb0*/  F2FP.SATFINITE.E5M2.F32.PACK_AB_MERGE_C R211, RZ, R211, RZ ;  /* 0x000000d3ffd3723e */ /* 0x000fe200048060ff */
[----:B------:R-:W-:Y:S01]  /*cdc0*/  @!P6 STG.E.U8 desc[UR22][R24.64+0x19], R213 ;  /* 0x000019d51800e986 */ /* 0x000fe2000c101116 */
[----:B------:R-:W-:Y:S01]  /*cdd0*/  ISETP.LT.OR P6, PT, R34, 0x22, !P1 ;  /* 0x000000222200780c */ /* 0x000fe20004fc1670 */
[----:B------:R-:W-:Y:S01]  /*cde0*/  FMUL R207, R207, UR25 ;  /* 0x00000019cfcf7c20 */ /* 0x000fe20008400000 */
[----:B-1----:R-:W-:Y:S01]  /*cdf0*/  F2FP.SATFINITE.E5M2.F32.PACK_AB_MERGE_C R29, RZ, R214, RZ ;  /* 0x000000d6ff1d723e */ /* 0x002fe200048060ff */
[----:B------:R-:W-:Y:S01]  /*ce00*/  FMUL R205, R205, UR25 ;  /* 0x00000019cdcd7c20 */ /* 0x000fe20008400000 */
[----:B------:R-:W-:Y:S01]  /*ce10*/  F2FP.SATFINITE.E5M2.F32.PACK_AB_MERGE_C R209, RZ, R209, RZ ;  /* 0x000000d1ffd1723e */ /* 0x000fe200048060ff */
[----:B------:R-:W-:Y:S01]  /*ce20*/  FMUL R206, R206, UR25 ;  /* 0x00000019cece7c20 */ /* 0x000fe20008400000 */
[----:B------:R-:W-:Y:S01]  /*ce30*/  F2FP.SATFINITE.E5M2.F32.PACK_AB_MERGE_C R31, RZ, R208, RZ ;  /* 0x000000d0ff1f723e */ /* 0x000fe200048060ff */
[----:B------:R0:W-:Y:S01]  /*ce40*/  @!P5 STG.E.U8 desc[UR22][R24.64+0x18], R29 ;  /* 0x0000181d1800d986 */ /* 0x0001e2000c101116 */
[----:B------:R-:W-:Y:S01]  /*ce50*/  ISETP.LT.OR P5, PT, R34, 0x21, !P1 ;  /* 0x000000212200780c */ /* 0x000fe20004fa1670 */
[----:B------:R-:W-:Y:S01]  /*ce60*/  FMUL R204, R204, UR25 ;  /* 0x00000019cccc7c20 */ /* 0x000fe20008400000 */
[----:B------:R-:W-:Y:S01]  /*ce70*/  F2FP.SATFINITE.E5M2.F32.PACK_AB_MERGE_C R207, RZ, R207, RZ ;  /* 0x000000cfffcf723e */ /* 0x000fe200048060ff */
[----:B------:R1:W-:Y:S01]  /*ce80*/  @!P3 STG.E.U8 desc[UR22][R26.64+0x18], R33 ;  /* 0x000018211a00b986 */ /* 0x0003e2000c101116 */
[C---:B------:R-:W-:Y:S01]  /*ce90*/  ISETP.LT.OR P3, PT, R34.reuse, 0x21, !P0 ;  /* 0x000000212200780c */ /* 0x040fe20004761670 */
[----:B------:R-:W-:Y:S01]  /*cea0*/  FMUL R203, R203, UR25 ;  /* 0x00000019cbcb7c20 */ /* 0x000fe20008400000 */
[----:B------:R-:W-:Y:S01]  /*ceb0*/  F2FP.SATFINITE.E5M2.F32.PACK_AB_MERGE_C R205, RZ, R205, RZ ;  /* 0x000000cdffcd723e */ /* 0x000fe200048060ff */
[----:B------:R-:W-:Y:S01]  /*cec0*/  @!P4 STG.E.U8 desc[UR22][R26.64+0x19], R211 ;  /* 0x000019d31a00c986 */ /* 0x000fe2000c101116 */
[C---:B------:R-:W-:Y:S01]  /*ced0*/  ISETP.LT.OR P4, PT, R34.reuse, 0x22, !P0 ;  /* 0x000000222200780c */ /* 0x040fe20004781670 */
[----:B------:R-:W-:Y:S01]  /*cee0*/  FMUL R201, R201, UR25 ;  /* 0x00000019c9c97c20 */ /* 0x000fe20008400000 */
[----:B------:R-:W-:Y:S01]  /*cef0*/  F2FP.SATFINITE.E5M2.F32.PACK_AB_MERGE_C R203, RZ, R203, RZ ;  /* 0x000000cbffcb723e */ /* 0x000fe200048060ff */
[----:B------:R-:W-:Y:S01]  /*cf00*/  @!P6 STG.E.U8 desc[UR22][R24.64+0x21], R209 ;  /* 0x000021d11800e986 */ /* 0x000fe2000c101116 */
[----:B------:R-:W-:Y:S01]  /*cf10*/  ISETP.LT.OR P6, PT, R34, 0x2a, !P1 ;  /* 0x0000002a2200780c */ /* 0x000fe20004fc1670 */
[----:B------:R-:W-:Y:S01]  /*cf20*/  FMUL R202, R202, UR25 ;  /* 0x00000019caca7c20 */ /* 0x000fe20008400000 */
[----:B0-----:R-:W-:Y:S01]  /*cf30*/  F2FP.SATFINITE.E5M2.F32.PACK_AB_MERGE_C R29, RZ, R210, RZ ;  /* 0x000000d2ff1d723e */ /* 0x001fe200048060ff */
[----:B------:R-:W-:Y:S01]  /*cf40*/  FMUL R200, R200, UR25 ;  /* 0x00000019c8c87c20 */ /* 0x000fe20008400000 */
[----:B-1----:R-:W-:Y:S01]  /*cf50*/  F2FP.SATFINITE.E5M2.F32.PACK_AB_MERGE_C R33, RZ, R204, RZ ;  /* 0x000000ccff21723e */ /* 0x002fe200048060ff */
[----:B------:R-:W-:Y:S01]  /*cf60*/  FMUL R199, R199, UR25 ;  /* 0x00000019c7c77c20 */ /* 0x000fe20008400000 */
[----:B------:R-:W-:Y:S01]  /*cf70*/  F2FP.SATFINITE.E5M2.F32.PACK_AB_MERGE_C R201, RZ, R201, RZ ;  /* 0x000000c9ffc9723e */ /* 0x000fe200048060ff */
[----:B------:R0:W-:Y:S01]  /*cf80*/  @!P5 STG.E.U8 desc[UR22][R24.64+0x20], R29 ;  /* 0x0000201d1800d986 */ /* 0x0001e2000c101116 */
[C---:B------:R-:W-:Y:S01]  /*cf90*/  ISETP.LT.OR P5, PT, R34.reuse, 0x29, !P1 ;  /* 0x000000292200780c */ /* 0x040fe20004fa1670 */
[----:B------:R-:W-:Y:S01]  /*cfa0*/  FMUL R197, R197, UR25 ;  /* 0x00000019c5c57c20 */ /* 0x000fe20008400000 */
[----:B------:R-:W-:Y:S01]  /*cfb0*/  F2FP.SATFINITE.E5M2.F32.PACK_AB_MERGE_C R199, RZ, R199, RZ ;  /* 0x000000c7ffc7723e */ /* 0x000fe200048060ff */
[----:B------:R1:W-:Y:S01]  /*cfc0*/  @!P3 STG.E.U8 desc[UR22][R26.64+0x20], R31 ;  /* 0x0000201f1a00b986 */ /* 0x0003e2000c101116 */
[----:B------:R-:W-:Y:S01]  /*cfd0*/  ISETP.LT.OR P3, PT, R34, 0x29, !P0 ;  /* 0x000000292200780c */ /* 0x000fe20004761670 */
[----:B------:R-:W-:Y:S01]  /*cfe0*/  FMUL R198, R198, UR25 ;  /* 0x00000019c6c67c20 */ /* 0x000fe20008400000 */
[----:B------:R-:W-:Y:S01]  /*cff0*/  F2FP.SATFINITE.E5M2.F32.PACK_AB_MERGE_C R197, RZ, R197, RZ ;  /* 0x000000c5ffc5723e */ /* 0x000fe200048060ff */
[----:B------:R-:W-:Y:S01]  /*d000*/  @!P4 STG.E.U8 desc[UR22][R26.64+0x21], R207 ;  /* 0x000021cf1a00c986 */ /* 0x000fe2000c101116 */
[----:B------:R-:W-:Y:S01]  /*d010*/  ISETP.LT.OR P4, PT, R34, 0x2a, !P0 ;  /* 0x0000002a2200780c */ /* 0x000fe20004781670 */
[----:B------:R-:W-:Y:S01]  /*d020*/  FMUL R196, R196, UR25 ;  /* 0x00000019c4c47c20 */ /* 0x000fe20008400000 */
[----:B------:R-:W-:Y:S01]  /*d030*/  FMUL R195, R195, UR25 ;  /* 0x00000019c3c37c20 */ /* 0x000fe20008400000 */
        /* <DEDUP_REMOVED lines=27> */
[----:B------:R-:W-:Y:S01]  /*d1f0*/  FMUL R186, R186, UR25 ;  /* 0x00000019baba7c20 */ /* 0x000fe20008400000 */
        /* <DEDUP_REMOVED lines=154> */
[----:B-----5:R-:W-:Y:S01]  /*dba0*/  FMUL R5, R5, UR25 ;  /* 0x0000001905057c20 */ /* 0x020fe20008400000 */
[----:B0-----:R-:W-:Y:S01]  /*dbb0*/  F2FP.SATFINITE.E5M2.F32.PACK_AB_MERGE_C R29, RZ, R170, RZ ;  /* 0x000000aaff1d723e */ /* 0x001fe200048060ff */
[----:B------:R-:W-:Y:S01]  /*dbc0*/  FMUL R0, R0, UR25 ;  /* 0x0000001900007c20 */ /* 0x000fe20008400000 */
[----:B-1----:R-:W-:Y:S01]  /*dbd0*/  F2FP.SATFINITE.E5M2.F32.PACK_AB_MERGE_C R33, RZ, R164, RZ ;  /* 0x000000a4ff21723e */ /* 0x002fe200048060ff */
[----:B------:R-:W-:Y:S01]  /*dbe0*/  FMUL R6, R6, UR25 ;  /* 0x0000001906067c20 */ /* 0x000fe20008400000 */
[----:B------:R-:W-:Y:S01]  /*dbf0*/  F2FP.SATFINITE.E5M2.F32.PACK_AB_MERGE_C R7, RZ, R7, RZ ;  /* 0x00000007ff07723e */ /* 0x000fe200048060ff */
[----:B------:R0:W-:Y:S01]  /*dc00*/  @!P5 STG.E.U8 desc[UR22][R24.64+0x70], R29 ;  /* 0x0000701d1800d986 */ /* 0x0001e2000c101116 */
[----:B------:R-:W-:Y:S01]  /*dc10*/  ISETP.LT.OR P5, PT, R34, 0x79, !P1 ;  /* 0x000000792200780c */ /* 0x000fe20004fa1670 */
[----:B------:R-:W-:Y:S01]  /*dc20*/  FMUL R2, R2, UR25 ;  /* 0x0000001902027c20 */ /* 0x000fe20008400000 */
[----:B------:R-:W-:Y:S01]  /*dc30*/  F2FP.SATFINITE.E5M2.F32.PACK_AB_MERGE_C R5, RZ, R5, RZ ;  /* 0x00000005ff05723e */ /* 0x000fe200048060ff */
[----:B------:R1:W-:Y:S01]  /*dc40*/  @!P3 STG.E.U8 desc[UR22][R26.64+0x70], R31 ;  /* 0x0000701f1a00b986 */ /* 0x0003e2000c101116 */
[----:B------:R-:W-:Y:S01]  /*dc50*/  ISETP.LT.OR P3, PT, R34, 0x79, !P0 ;  /* 0x000000792200780c */ /* 0x000fe20004761670 */
[----:B------:R-:W-:Y:S01]  /*dc60*/  FMUL R3, R3, UR25 ;  /* 0x0000001903037c20 */ /* 0x000fe20008400000 */
[----:B------:R-:W-:Y:S01]  /*dc70*/  FMUL R4, R4, UR25 ;  /* 0x0000001904047c20 */ /* 0x000fe20008400000 */
[----:B------:R-:W-:Y:S01]  /*dc80*/  @!P4 STG.E.U8 desc[UR22][R26.64+0x71], R167 ;  /* 0x000071a71a00c986 */ /* 0x000fe2000c101116 */
[----:B------:R-:W-:-:S03]  /*dc90*/  ISETP.LT.OR P4, PT, R34, 0x7a, !P0 ;  /* 0x0000007a2200780c */ /* 0x000fc60004781670 */
[----:B------:R-:W-:Y:S01]  /*dca0*/  @!P6 STG.E.U8 desc[UR22][R24.64+0x79], R165 ;  /* 0x000079a51800e986 */ /* 0x000fe2000c101116 */
[----:B------:R-:W-:Y:S02]  /*dcb0*/  ISETP.LT.OR P6, PT, R34, 0x82, !P1 ;  /* 0x000000822200780c */ /* 0x000fe40004fc1670 */
[----:B0-----:R-:W-:Y:S01]  /*dcc0*/  F2FP.SATFINITE.E5M2.F32.PACK_AB_MERGE_C R29, RZ, R166, RZ ;  /* 0x000000a6ff1d723e */ /* 0x001fe200048060ff */
[----:B------:R-:W4:Y:S01]  /*dcd0*/  LDL.LU R220, [R1+0x14] ;  /* 0x0000140001dc7983 */ /* 0x000f220000300800 */
[----:B-1----:R-:W-:-:S03]  /*dce0*/  F2FP.SATFINITE.E5M2.F32.PACK_AB_MERGE_C R31, RZ, R160, RZ ;  /* 0x000000a0ff1f723e */ /* 0x002fc600048060ff */
[----:B------:R0:W-:Y:S01]  /*dcf0*/  @!P5 STG.E.U8 desc[UR22][R24.64+0x78], R29 ;  /* 0x0000781d1800d986 */ /* 0x0001e2000c101116 */
[----:B------:R-:W-:-:S03]  /*dd00*/  ISETP.LT.OR P5, PT, R34, 0x81, !P1 ;  /* 0x000000812200780c */ /* 0x000fc60004fa1670 */
[----:B------:R1:W-:Y:S01]  /*dd10*/  @!P3 STG.E.U8 desc[UR22][R26.64+0x78], R33 ;  /* 0x000078211a00b986 */ /* 0x0003e2000c101116 */
[----:B------:R-:W-:-:S03]  /*dd20*/  ISETP.LT.OR P3, PT, R34, 0x81, !P0 ;  /* 0x000000812200780c */ /* 0x000fc60004761670 */
        /* <DEDUP_REMOVED lines=26> */
[----:B0-----:R-:W-:Y:S02]  /*ded0*/  F2FP.SATFINITE.E5M2.F32.PACK_AB_MERGE_C R29, RZ, R154, RZ ;  /* 0x0000009aff1d723e */ /* 0x001fe400048060ff */
[----:B-1----:R-:W-:-:S03]  /*dee0*/  F2FP.SATFINITE.E5M2.F32.PACK_AB_MERGE_C R33, RZ, R20, RZ ;  /* 0x00000014ff21723e */ /* 0x002fc600048060ff */
[----:B------:R0:W-:Y:S01]  /*def0*/  @!P5 STG.E.U8 desc[UR22][R24.64+0x90], R29 ;  /* 0x0000901d1800d986 */ /* 0x0001e2000c101116 */
[----:B------:R-:W-:-:S03]  /*df00*/  ISETP.LT.OR P5, PT, R34, 0x99, !P1 ;  /* 0x000000992200780c */ /* 0x000fc60004fa1670 */
[----:B------:R-:W-:Y:S01]  /*df10*/  @!P3 STG.E.U8 desc[UR22][R26.64+0x90], R31 ;  /* 0x0000901f1a00b986 */ /* 0x000fe2000c101116 */
[----:B------:R-:W-:-:S03]  /*df20*/  ISETP.LT.OR P3, PT, R34, 0x99, !P0 ;  /* 0x000000992200780c */ /* 0x000fc60004761670 */
[----:B------:R1:W-:Y:S01]  /*df30*/  @!P4 STG.E.U8 desc[UR22][R26.64+0x91], R23 ;  /* 0x000091171a00c986 */ /* 0x0003e2000c101116 */
[----:B------:R-:W-:-:S03]  /*df40*/  ISETP.LT.OR P4, PT, R34, 0x9a, !P0 ;  /* 0x0000009a2200780c */ /* 0x000fc60004781670 */
[----:B------:R2:W-:Y:S01]  /*df50*/  @!P6 STG.E.U8 desc[UR22][R24.64+0x99], R21 ;  /* 0x000099151800e986 */ /* 0x0005e2000c101116 */
[----:B------:R-:W-:Y:S02]  /*df60*/  ISETP.LT.OR P6, PT, R34, 0xa2, !P1 ;  /* 0x000000a22200780c */ /* 0x000fe40004fc1670 */
[----:B0-----:R-:W-:-:S05]  /*df70*/  F2FP.SATFINITE.E5M2.F32.PACK_AB_MERGE_C R29, RZ, R22, RZ ;  /* 0x00000016ff1d723e */ /* 0x001fca00048060ff */
[----:B------:R-:W-:Y:S01]  /*df80*/  @!P5 STG.E.U8 desc[UR22][R24.64+0x98], R29 ;  /* 0x0000981d1800d986 */ /* 0x000fe2000c101116 */
[C---:B------:R-:W-:Y:S02]  /*df90*/  ISETP.LT.OR P5, PT, R34.reuse, 0xa1, !P1 ;  /* 0x000000a12200780c */ /* 0x040fe40004fa1670 */
[----:B-1----:R-:W-:Y:S01]  /*dfa0*/  F2FP.SATFINITE.E5M2.F32.PACK_AB_MERGE_C R23, RZ, R18, RZ ;  /* 0x00000012ff17723e */ /* 0x002fe200048060ff */
[----:B------:R-:W-:Y:S01]  /*dfb0*/  @!P3 STG.E.U8 desc[UR22][R26.64+0x98], R33 ;  /* 0x000098211a00b986 */ /* 0x000fe2000c101116 */
[C---:B------:R-:W-:Y:S02]  /*dfc0*/  ISETP.LT.OR P3, PT, R34.reuse, 0xa1, !P0 ;  /* 0x000000a12200780c */ /* 0x040fe40004761670 */
[----:B--2---:R-:W-:Y:S01]  /*dfd0*/  F2FP.SATFINITE.E5M2.F32.PACK_AB_MERGE_C R21, RZ, R16, RZ ;  /* 0x00000010ff15723e */ /* 0x004fe200048060ff */
[----:B------:R0:W-:Y:S01]  /*dfe0*/  @!P4 STG.E.U8 desc[UR22][R26.64+0x99], R19 ;  /* 0x000099131a00c986 */ /* 0x0001e2000c101116 */
[----:B------:R-:W-:-:S03]  /*dff0*/  ISETP.LT.OR P4, PT, R34, 0xa2, !P0 ;  /* 0x000000a22200780c */ /* 0x000fc60004781670 */
[----:B------:R1:W-:Y:S01]  /*e000*/  @!P6 STG.E.U8 desc[UR22][R24.64+0xa1], R17 ;  /* 0x0000a1111800e986 */ /* 0x0003e2000c101116 */
[----:B------:R-:W-:-:S03]  /*e010*/  ISETP.LT.OR P6, PT, R34, 0xaa, !P1 ;  /* 0x000000aa2200780c */ /* 0x000fc60004fc1670 */
[----:B------:R-:W-:Y:S01]  /*e020*/  @!P5 STG.E.U8 desc[UR22][R24.64+0xa0], R23 ;  /* 0x0000a0171800d986 */ /* 0x000fe2000c101116 */
[----:B------:R-:W-:-:S03]  /*e030*/  ISETP.LT.OR P5, PT, R34, 0xa9, !P1 ;  /* 0x000000a92200780c */ /* 0x000fc60004fa1670 */
[----:B------:R-:W-:Y:S01]  /*e040*/  @!P3 STG.E.U8 desc[UR22][R26.64+0xa0], R21 ;  /* 0x0000a0151a00b986 */ /* 0x000fe2000c101116 */
[C---:B------:R-:W-:Y:S02]  /*e050*/  ISETP.LT.OR P3, PT, R34.reuse, 0xa9, !P0 ;  /* 0x000000a92200780c */ /* 0x040fe40004761670 */
[----:B0-----:R-:W-:Y:S01]  /*e060*/  F2FP.SATFINITE.E5M2.F32.PACK_AB_MERGE_C R19, RZ, R14, RZ ;  /* 0x0000000eff13723e */ /* 0x001fe200048060ff */
[----:B------:R0:W-:Y:S01]  /*e070*/  @!P4 STG.E.U8 desc[UR22][R26.64+0xa1], R15 ;  /* 0x0000a10f1a00c986 */ /* 0x0001e2000c101116 */
[C---:B------:R-:W-:Y:S02]  /*e080*/  ISETP.LT.OR P4, PT, R34.reuse, 0xaa, !P0 ;  /* 0x000000aa2200780c */ /* 0x040fe40004781670 */
[----:B-1----:R-:W-:Y:S01]  /*e090*/  F2FP.SATFINITE.E5M2.F32.PACK_AB_MERGE_C R17, RZ, R12, RZ ;  /* 0x0000000cff11723e */ /* 0x002fe200048060ff */
        /* <DEDUP_REMOVED lines=15> */
[----:B0-----:R-:W-:Y:S02]  /*e190*/  F2FP.SATFINITE.E5M2.F32.PACK_AB_MERGE_C R11, RZ, R6, RZ ;  /* 0x00000006ff0b723e */ /* 0x001fe400048060ff */
[C---:B------:R-:W-:Y:S01]  /*e1a0*/  ISETP.LT.OR P3, PT, R34.reuse, 0xb9, !P0 ;  /* 0x000000b92200780c */ /* 0x040fe20004761670 */
[----:B------:R0:W-:Y:S01]  /*e1b0*/  @!P4 STG.E.U8 desc[UR22][R26.64+0xb1], R7 ;  /* 0x0000b1071a00c986 */ /* 0x0001e2000c101116 */
[----:B-1----:R-:W-:Y:S02]  /*e1c0*/  F2FP.SATFINITE.E5M2.F32.PACK_AB_MERGE_C R9, RZ, R4, RZ ;  /* 0x00000004ff09723e */ /* 0x002fe400048060ff */
[C---:B------:R-:W-:Y:S01]  /*e1d0*/  ISETP.LT.OR P4, PT, R34.reuse, 0xba, !P0 ;  /* 0x000000ba2200780c */ /* 0x040fe20004781670 */
[----:B------:R1:W-:Y:S04]  /*e1e0*/  @!P6 STG.E.U8 desc[UR22][R24.64+0xb9], R5 ;  /* 0x0000b9051800e986 */ /* 0x0003e8000c101116 */
[----:B------:R2:W-:Y:S01]  /*e1f0*/  @!P5 STG.E.U8 desc[UR22][R24.64+0xb8], R11 ;  /* 0x0000b80b1800d986 */ /* 0x0005e2000c101116 */
[----:B------:R-:W-:Y:S01]  /*e200*/  FMUL R4, R227, UR25 ;  /* 0x00000019e3047c20 */ /* 0x000fe20008400000 */
[----:B------:R-:W-:-:S02]  /*e210*/  ISETP.LT.OR P5, PT, R34, 0xc1, !P1 ;  /* 0x000000c12200780c */ /* 0x000fc40004fa1670 */
[----:B0-----:R-:W-:Y:S02]  /*e220*/  F2FP.SATFINITE.E5M2.F32.PACK_AB_MERGE_C R7, RZ, R3, RZ ;  /* 0x00000003ff07723e */ /* 0x001fe400048060ff */
[----:B-1----:R-:W-:Y:S01]  /*e230*/  F2FP.SATFINITE.E5M2.F32.PACK_AB_MERGE_C R5, RZ, R0, RZ ;  /* 0x00000000ff05723e */ /* 0x002fe200048060ff */
[----:B---3--:R-:W-:Y:S01]  /*e240*/  FMUL R0, R222, UR25 ;  /* 0x00000019de007c20 */ /* 0x008fe20008400000 */
[----:B------:R-:W-:Y:S01]  /*e250*/  ISETP.LT.OR P6, PT, R34, 0xc2, !P1 ;  /* 0x000000c22200780c */ /* 0x000fe20004fc1670 */
[----:B------:R-:W3:Y:S01]  /*e260*/  LDL.LU R222, [R1+0x20] ;  /* 0x0000200001de7983 */ /* 0x000ee20000300800 */
[----:B--2---:R-:W-:Y:S02]  /*e270*/  F2FP.SATFINITE.E5M2.F32.PACK_AB_MERGE_C R11, RZ, R2, RZ ;  /* 0x00000002ff0b723e */ /* 0x004fe400048060ff */
[----:B------:R-:W-:Y:S01]  /*e280*/  F2FP.SATFINITE.E5M2.F32.PACK_AB_MERGE_C R13, RZ, R0, RZ ;  /* 0x00000000ff0d723e */ /* 0x000fe200048060ff */
[----:B----4-:R-:W-:Y:S01]  /*e290*/  FMUL R0, R224, UR25 ;  /* 0x00000019e0007c20 */ /* 0x010fe20008400000 */
[----:B------:R-:W-:Y:S01]  /*e2a0*/  FMUL R2, R225, UR25 ;  /* 0x00000019e1027c20 */ /* 0x000fe20008400000 */
[----:B------:R-:W2:Y:S04]  /*e2b0*/  LDL.LU R224, [R1+0x24] ;  /* 0x0000240001e07983 */ /* 0x000ea80000300800 */
[----:B------:R-:W4:Y:S01]  /*e2c0*/  LDL.LU R225, [R1+0x28] ;  /* 0x0000280001e17983 */ /* 0x000f220000300800 */
[----:B------:R-:W-:-:S03]  /*e2d0*/  FMUL R3, R226, UR25 ;  /* 0x00000019e2037c20 */ /* 0x000fc60008400000 */
[----:B------:R-:W4:Y:S04]  /*e2e0*/  LDL.LU R226, [R1+0x2c] ;  /* 0x00002c0001e27983 */ /* 0x000f280000300800 */
[----:B------:R-:W4:Y:S04]  /*e2f0*/  LDL.LU R227, [R1+0x30] ;  /* 0x0000300001e37983 */ /* 0x000f280000300800 */
[----:B------:R-:W-:Y:S01]  /*e300*/  @!P3 STG.E.U8 desc[UR22][R26.64+0xb8], R9 ;  /* 0x0000b8091a00b986 */ /* 0x000fe2000c101116 */
[----:B------:R-:W-:-:S03]  /*e310*/  ISETP.LT.OR P3, PT, R34, 0xc1, !P0 ;  /* 0x000000c12200780c */ /* 0x000fc60004761670 */
[----:B------:R0:W-:Y:S01]  /*e320*/  @!P4 STG.E.U8 desc[UR22][R26.64+0xb9], R7 ;  /* 0x0000b9071a00c986 */ /* 0x0001e2000c101116 */
[----:B------:R-:W-:-:S03]  /*e330*/  ISETP.LT.OR P4, PT, R34, 0xc2, !P0 ;  /* 0x000000c22200780c */ /* 0x000fc60004781670 */
[----:B------:R-:W-:Y:S01]  /*e340*/  @!P5 STG.E.U8 desc[UR22][R24.64+0xc0], R11 ;  /* 0x0000c00b1800d986 */ /* 0x000fe2000c101116 */
[----:B------:R-:W-:-:S03]  /*e350*/  ISETP.LT.OR P5, PT, R34, 0xc9, !P1 ;  /* 0x000000c92200780c */ /* 0x000fc60004fa1670 */
[----:B------:R1:W-:Y:S01]  /*e360*/  @!P6 STG.E.U8 desc[UR22][R24.64+0xc1], R5 ;  /* 0x0000c1051800e986 */ /* 0x0003e2000c101116 */
[----:B0-----:R-:W-:-:S03]  /*e370*/  F2FP.SATFINITE.E5M2.F32.PACK_AB_MERGE_C R7, RZ, R0, RZ ;  /* 0x00000000ff07723e */ /* 0x001fc600048060ff */
[----:B------:R-:W-:Y:S01]  /*e380*/  @!P3 STG.E.U8 desc[UR22][R26.64+0xc0], R13 ;  /* 0x0000c00d1a00b986 */ /* 0x000fe2000c101116 */
[C---:B------:R-:W-:Y:S02]  /*e390*/  ISETP.LT.OR P6, PT, R34.reuse, 0xca, !P1 ;  /* 0x000000ca2200780c */ /* 0x040fe40004fc1670 */
[----:B-1----:R-:W-:Y:S01]  /*e3a0*/  F2FP.SATFINITE.E5M2.F32.PACK_AB_MERGE_C R5, RZ, R2, RZ ;  /* 0x00000002ff05723e */ /* 0x002fe200048060ff */
[----:B------:R0:W-:Y:S01]  /*e3b0*/  @!P4 STG.E.U8 desc[UR22][R26.64+0xc1], R7 ;  /* 0x0000c1071a00c986 */ /* 0x0001e2000c101116 */
[C---:B------:R-:W-:Y:S02]  /*e3c0*/  ISETP.LT.OR P3, PT, R34.reuse, 0xc9, !P0 ;  /* 0x000000c92200780c */ /* 0x040fe40004761670 */
[C---:B------:R-:W-:Y:S01]  /*e3d0*/  ISETP.LT.OR P4, PT, R34.reuse, 0xca, !P0 ;  /* 0x000000ca2200780c */ /* 0x040fe20004781670 */
[----:B------:R1:W-:Y:S01]  /*e3e0*/  @!P5 STG.E.U8 desc[UR22][R24.64+0xc8], R5 ;  /* 0x0000c8051800d986 */ /* 0x0003e2000c101116 */
[----:B------:R-:W-:Y:S02]  /*e3f0*/  ISETP.LT.OR P5, PT, R34, 0xd1, !P1 ;  /* 0x000000d12200780c */ /* 0x000fe40004fa1670 */
[----:B------:R-:W-:-:S02]  /*e400*/  F2FP.SATFINITE.E5M2.F32.PACK_AB_MERGE_C R9, RZ, R3, RZ ;  /* 0x00000003ff09723e */ /* 0x000fc400048060ff */
[----:B------:R-:W-:-:S03]  /*e410*/  F2FP.SATFINITE.E5M2.F32.PACK_AB_MERGE_C R11, RZ, R4, RZ ;  /* 0x00000004ff0b723e */ /* 0x000fc600048060ff */
[----:B------:R1:W-:Y:S04]  /*e420*/  @!P6 STG.E.U8 desc[UR22][R24.64+0xc9], R9 ;  /* 0x0000c9091800e986 */ /* 0x0003e8000c101116 */
[----:B------:R-:W-:Y:S01]  /*e430*/  @!P3 STG.E.U8 desc[UR22][R26.64+0xc8], R11 ;  /* 0x0000c80b1a00b986 */ /* 0x000fe2000c101116 */
[----:B------:R-:W-:-:S03]  /*e440*/  FMUL R0, R220, UR25 ;  /* 0x00000019dc007c20 */ /* 0x000fc60008400000 */
[----:B------:R-:W4:Y:S02]  /*e450*/  LDL.LU R220, [R1+0x34] ;  /* 0x0000340001dc7983 */ /* 0x000f240000300800 */
[----:B0-----:R-:W-:Y:S01]  /*e460*/  F2FP.SATFINITE.E5M2.F32.PACK_AB_MERGE_C R7, RZ, R0, RZ ;  /* 0x00000000ff07723e */ /* 0x001fe200048060ff */
[----:B------:R-:W-:Y:S02]  /*e470*/  FMUL R2, R221, UR25 ;  /* 0x00000019dd027c20 */ /* 0x000fe40008400000 */
[----:B------:R-:W4:Y:S03]  /*e480*/  LDL.LU R221, [R1+0x38] ;  /* 0x0000380001dd7983 */ /* 0x000f260000300800 */
[----:B-1----:R-:W-:Y:S01]  /*e490*/  F2FP.SATFINITE.E5M2.F32.PACK_AB_MERGE_C R5, RZ, R2, RZ ;  /* 0x00000002ff05723e */ /* 0x002fe200048060ff */
[----:B------:R-:W-:Y:S04]  /*e4a0*/  @!P4 STG.E.U8 desc[UR22][R26.64+0xc9], R7 ;  /* 0x0000c9071a00c986 */ /* 0x000fe8000c101116 */
[----:B------:R0:W-:Y:S01]  /*e4b0*/  @!P5 STG.E.U8 desc[UR22][R24.64+0xd0], R5 ;  /* 0x0000d0051800d986 */ /* 0x0001e2000c101116 */
[----:B------:R-:W-:-:S03]  /*e4c0*/  FMUL R3, R223, UR25 ;  /* 0x00000019df037c20 */ /* 0x000fc60008400000 */
[----:B------:R-:W4:Y:S02]  /*e4d0*/  LDL.LU R223, [R1+0x3c] ;  /* 0x00003c0001df7983 */ /* 0x000f240000300800 */
[----:B------:R-:W-:Y:S01]  /*e4e0*/  F2FP.SATFINITE.E5M2.F32.PACK_AB_MERGE_C R9, RZ, R3, RZ ;  /* 0x00000003ff09723e */ /* 0x000fe200048060ff */
[----:B---3--:R-:W-:Y:S02]  /*e4f0*/  FMUL R0, R222, UR25 ;  /* 0x00000019de007c20 */ /* 0x008fe40008400000 */
[----:B------:R-:W3:Y:S03]  /*e500*/  LDL.LU R222, [R1+0x40] ;  /* 0x0000400001de7983 */ /* 0x000ee60000300800 */
[----:B------:R-:W-:Y:S01]  /*e510*/  F2FP.SATFINITE.E5M2.F32.PACK_AB_MERGE_C R13, RZ, R0, RZ ;  /* 0x00000000ff0d723e */ /* 0x000fe200048060ff */
[----:B--2---:R-:W-:Y:S02]  /*e520*/  FMUL R2, R224, UR25 ;  /* 0x00000019e0027c20 */ /* 0x004fe40008400000 */
[----:B------:R-:W2:Y:S01]  /*e530*/  LDL.LU R224, [R1+0x44] ;  /* 0x0000440001e07983 */ /* 0x000ea20000300800 */
[----:B----4-:R-:W-:-:S03]  /*e540*/  FMUL R0, R225, UR25 ;  /* 0x00000019e1007c20 */ /* 0x010fc60008400000 */
[----:B------:R-:W4:Y:S01]  /*e550*/  LDL.LU R225, [R1+0x48] ;  /* 0x0000480001e17983 */ /* 0x000f220000300800 */
[----:B------:R-:W-:Y:S01]  /*e560*/  FMUL R3, R226, UR25 ;  /* 0x00000019e2037c20 */ /* 0x000fe20008400000 */
[----:B0-----:R-:W-:Y:S02]  /*e570*/  F2FP.SATFINITE.E5M2.F32.PACK_AB_MERGE_C R5, RZ, R0, RZ ;  /* 0x00000000ff05723e */ /* 0x001fe400048060ff */
[----:B------:R-:W4:Y:S01]  /*e580*/  LDL.LU R226, [R1+0x4c] ;  /* 0x00004c0001e27983 */ /* 0x000f220000300800 */
[----:B------:R-:W-:-:S03]  /*e590*/  FMUL R0, R227, UR25 ;  /* 0x00000019e3007c20 */ /* 0x000fc60008400000 */
[----:B------:R-:W4:Y:S01]  /*e5a0*/  LDL.LU R227, [R1+0x50] ;  /* 0x0000500001e37983 */ /* 0x000f220000300800 */
[C---:B------:R-:W-:Y:S02]  /*e5b0*/  ISETP.LT.OR P6, PT, R34.reuse, 0xd2, !P1 ;  /* 0x000000d22200780c */ /* 0x040fe40004fc1670 */
[C---:B------:R-:W-:Y:S01]  /*e5c0*/  ISETP.LT.OR P4, PT, R34.reuse, 0xd2, !P0 ;  /* 0x000000d22200780c */ /* 0x040fe20004781670 */
[----:B------:R-:W4:Y:S01]  /*e5d0*/  LDL.LU R218, [R1+0x54] ;  /* 0x0000540001da7983 */ /* 0x000f220000300800 */
[C---:B------:R-:W-:Y:S02]  /*e5e0*/  ISETP.LT.OR P3, PT, R34.reuse, 0xd1, !P0 ;  /* 0x000000d12200780c */ /* 0x040fe40004761670 */
[----:B------:R-:W-:Y:S02]  /*e5f0*/  ISETP.LT.OR P5, PT, R34, 0xd9, !P1 ;  /* 0x000000d92200780c */ /* 0x000fe40004fa1670 */
[----:B------:R-:W-:Y:S02]  /*e600*/  F2FP.SATFINITE.E5M2.F32.PACK_AB_MERGE_C R7, RZ, R2, RZ ;  /* 0x00000002ff07723e */ /* 0x000fe400048060ff */
[----:B------:R-:W-:-:S03]  /*e610*/  F2FP.SATFINITE.E5M2.F32.PACK_AB_MERGE_C R11, RZ, R0, RZ ;  /* 0x00000000ff0b723e */ /* 0x000fc600048060ff */
[----:B------:R0:W-:Y:S01]  /*e620*/  @!P6 STG.E.U8 desc[UR22][R24.64+0xd1], R9 ;  /* 0x0000d1091800e986 */ /* 0x0001e2000c101116 */
[----:B------:R-:W-:-:S03]  /*e630*/  ISETP.LT.OR P6, PT, R34, 0xda, !P1 ;  /* 0x000000da2200780c */ /* 0x000fc60004fc1670 */
[----:B------:R-:W-:Y:S01]  /*e640*/  @!P4 STG.E.U8 desc[UR22][R26.64+0xd1], R7 ;  /* 0x0000d1071a00c986 */ /* 0x000fe2000c101116 */
[----:B------:R-:W-:-:S03]  /*e650*/  ISETP.LT.OR P4, PT, R34, 0xda, !P0 ;  /* 0x000000da2200780c */ /* 0x000fc60004781670 */
[----:B------:R-:W-:Y:S01]  /*e660*/  @!P3 STG.E.U8 desc[UR22][R26.64+0xd0], R13 ;  /* 0x0000d00d1a00b986 */ /* 0x000fe2000c101116 */
[----:B0-----:R-:W-:-:S03]  /*e670*/  F2FP.SATFINITE.E5M2.F32.PACK_AB_MERGE_C R9, RZ, R3, RZ ;  /* 0x00000003ff09723e */ /* 0x001fc600048060ff */
[----:B------:R0:W-:Y:S04]  /*e680*/  @!P5 STG.E.U8 desc[UR22][R24.64+0xd8], R5 ;  /* 0x0000d8051800d986 */ /* 0x0001e8000c101116 */
[----:B------:R1:W-:Y:S01]  /*e690*/  @!P6 STG.E.U8 desc[UR22][R24.64+0xd9], R9 ;  /* 0x0000d9091800e986 */ /* 0x0003e2000c101116 */
[----:B------:R-:W-:-:S03]  /*e6a0*/  FMUL R0, R220, UR25 ;  /* 0x00000019dc007c20 */ /* 0x000fc60008400000 */
[----:B------:R-:W4:Y:S02]  /*e6b0*/  LDL.LU R220, [R1+0x58] ;  /* 0x0000580001dc7983 */ /* 0x000f240000300800 */
[----:B0-----:R-:W-:Y:S01]  /*e6c0*/  F2FP.SATFINITE.E5M2.F32.PACK_AB_MERGE_C R5, RZ, R0, RZ ;  /* 0x00000000ff05723e */ /* 0x001fe200048060ff */
[----:B------:R-:W-:Y:S02]  /*e6d0*/  FMUL R2, R221, UR25 ;  /* 0x00000019dd027c20 */ /* 0x000fe40008400000 */
[----:B------:R-:W4:Y:S03]  /*e6e0*/  LDL.LU R221, [R1+0x5c] ;  /* 0x00005c0001dd7983 */ /* 0x000f260000300800 */
[----:B------:R-:W-:Y:S01]  /*e6f0*/  F2FP.SATFINITE.E5M2.F32.PACK_AB_MERGE_C R7, RZ, R2, RZ ;  /* 0x00000002ff07723e */ /* 0x000fe200048060ff */
[----:B------:R0:W-:Y:S01]  /*e700*/  @!P4 STG.E.U8 desc[UR22][R26.64+0xd9], R5 ;  /* 0x0000d9051a00c986 */ /* 0x0001e2000c101116 */
[----:B------:R-:W-:-:S03]  /*e710*/  FMUL R3, R223, UR25 ;  /* 0x00000019df037c20 */ /* 0x000fc60008400000 */
[----:B------:R-:W4:Y:S02]  /*e720*/  LDL.LU R223, [R1+0x60] ;  /* 0x0000600001df7983 */ /* 0x000f240000300800 */
[----:B-1----:R-:W-:Y:S01]  /*e730*/  F2FP.SATFINITE.E5M2.F32.PACK_AB_MERGE_C R9, RZ, R3, RZ ;  /* 0x00000003ff09723e */ /* 0x002fe200048060ff */
[----:B---3--:R-:W-:Y:S02]  /*e740*/  FMUL R4, R222, UR25 ;  /* 0x00000019de047c20 */ /* 0x008fe40008400000 */
[----:B------:R-:W3:Y:S01]  /*e750*/  LDL.LU R222, [R1+0x64] ;  /* 0x0000640001de7983 */ /* 0x000ee20000300800 */
[----:B--2---:R-:W-:-:S03]  /*e760*/  FMUL R0, R224, UR25 ;  /* 0x00000019e0007c20 */ /* 0x004fc60008400000 */
[----:B------:R-:W2:Y:S01]  /*e770*/  LDL.LU R224, [R1+0x68] ;  /* 0x0000680001e07983 */ /* 0x000ea20000300800 */
[----:B----4-:R-:W-:Y:S01]  /*e780*/  FMUL R2, R225, UR25 ;  /* 0x00000019e1027c20 */ /* 0x010fe20008400000 */
[----:B0-----:R-:W-:Y:S02]  /*e790*/  F2FP.SATFINITE.E5M2.F32.PACK_AB_MERGE_C R5, RZ, R0, RZ ;  /* 0x00000000ff05723e */ /* 0x001fe400048060ff */
[----:B------:R-:W4:Y:S01]  /*e7a0*/  LDL.LU R225, [R1+0x6c] ;  /* 0x00006c0001e17983 */ /* 0x000f220000300800 */
[----:B------:R-:W-:-:S03]  /*e7b0*/  FMUL R3, R226, UR25 ;  /* 0x00000019e2037c20 */ /* 0x000fc60008400000 */
[----:B------:R-:W4:Y:S01]  /*e7c0*/  LDL.LU R226, [R1+0x70] ;  /* 0x0000700001e27983 */ /* 0x000f220000300800 */
[----:B------:R-:W-:-:S03]  /*e7d0*/  FMUL R0, R227, UR25 ;  /* 0x00000019e3007c20 */ /* 0x000fc60008400000 */
[----:B------:R-:W4:Y:S01]  /*e7e0*/  LDL.LU R227, [R1+0x74] ;  /* 0x0000740001e37983 */ /* 0x000f220000300800 */
[C---:B------:R-:W-:Y:S02]  /*e7f0*/  ISETP.LT.OR P3, PT, R34.reuse, 0xd9, !P0 ;  /* 0x000000d92200780c */ /* 0x040fe40004761670 */
[C---:B------:R-:W-:Y:S02]  /*e800*/  ISETP.LT.OR P5, PT, R34.reuse, 0xe1, !P1 ;  /* 0x000000e12200780c */ /* 0x040fe40004fa1670 */
[C---:B------:R-:W-:Y:S02]  /*e810*/  ISETP.LT.OR P6, PT, R34.reuse, 0xe2, !P1 ;  /* 0x000000e22200780c */ /* 0x040fe40004fc1670 */
[----:B------:R-:W-:-:S07]  /*e820*/  ISETP.LT.OR P4, PT, R34, 0xe2, !P0 ;  /* 0x000000e22200780c */ /* 0x000fce0004781670 */
[----:B------:R-:W-:Y:S01]  /*e830*/  @!P3 STG.E.U8 desc[UR22][R26.64+0xd8], R11 ;  /* 0x0000d80b1a00b986 */ /* 0x000fe2000c101116 */
[----:B------:R-:W-:-:S03]  /*e840*/  ISETP.LT.OR P3, PT, R34, 0xe1, !P0 ;  /* 0x000000e12200780c */ /* 0x000fc60004761670 */
[----:B------:R0:W-:Y:S01]  /*e850*/  @!P5 STG.E.U8 desc[UR22][R24.64+0xe0], R7 ;  /* 0x0000e0071800d986 */ /* 0x0001e2000c101116 */
[----:B------:R-:W-:-:S03]  /*e860*/  ISETP.LT.OR P5, PT, R34, 0xe9, !P1 ;  /* 0x000000e92200780c */ /* 0x000fc60004fa1670 */
[----:B------:R1:W-:Y:S01]  /*e870*/  @!P6 STG.E.U8 desc[UR22][R24.64+0xe1], R9 ;  /* 0x0000e1091800e986 */ /* 0x0003e2000c101116 */
[----:B------:R-:W-:Y:S02]  /*e880*/  ISETP.LT.OR P6, PT, R34, 0xea, !P1 ;  /* 0x000000ea2200780c */ /* 0x000fe40004fc1670 */
[----:B------:R-:W-:Y:S01]  /*e890*/  F2FP.SATFINITE.E5M2.F32.PACK_AB_MERGE_C R13, RZ, R4, RZ ;  /* 0x00000004ff0d723e */ /* 0x000fe200048060ff */
[----:B------:R1:W-:Y:S01]  /*e8a0*/  @!P4 STG.E.U8 desc[UR22][R26.64+0xe1], R5 ;  /* 0x0000e1051a00c986 */ /* 0x0003e2000c101116 */
[----:B0-----:R-:W-:-:S03]  /*e8b0*/  F2FP.SATFINITE.E5M2.F32.PACK_AB_MERGE_C R7, RZ, R2, RZ ;  /* 0x00000002ff07723e */ /* 0x001fc600048060ff */
[----:B------:R-:W-:Y:S01]  /*e8c0*/  @!P3 STG.E.U8 desc[UR22][R26.64+0xe0], R13 ;  /* 0x0000e00d1a00b986 */ /* 0x000fe2000c101116 */
[----:B-1----:R-:W-:-:S03]  /*e8d0*/  F2FP.SATFINITE.E5M2.F32.PACK_AB_MERGE_C R9, RZ, R3, RZ ;  /* 0x00000003ff09723e */ /* 0x002fc600048060ff */
[----:B------:R0:W-:Y:S01]  /*e8e0*/  @!P5 STG.E.U8 desc[UR22][R24.64+0xe8], R7 ;  /* 0x0000e8071800d986 */ /* 0x0001e2000c101116 */
[C---:B------:R-:W-:Y:S02]  /*e8f0*/  ISETP.LT.OR P3, PT, R34.reuse, 0xe9, !P0 ;  /* 0x000000e92200780c */ /* 0x040fe40004761670 */
[C---:B------:R-:W-:Y:S01]  /*e900*/  ISETP.LT.OR P4, PT, R34.reuse, 0xea, !P0 ;  /* 0x000000ea2200780c */ /* 0x040fe20004781670 */
[----:B------:R1:W-:Y:S01]  /*e910*/  @!P6 STG.E.U8 desc[UR22][R24.64+0xe9], R9 ;  /* 0x0000e9091800e986 */ /* 0x0003e2000c101116 */
[----:B------:R-:W-:Y:S01]  /*e920*/  ISETP.LT.OR P5, PT, R34, 0xf1, !P1 ;  /* 0x000000f12200780c */ /* 0x000fe20004fa1670 */
[----:B------:R-:W-:Y:S01]  /*e930*/  FMUL R2, R218, UR25 ;  /* 0x00000019da027c20 */ /* 0x000fe20008400000 */
[----:B------:R-:W-:Y:S02]  /*e940*/  ISETP.LT.OR P6, PT, R34, 0xf2, !P1 ;  /* 0x000000f22200780c */ /* 0x000fe40004fc1670 */
[----:B------:R-:W-:Y:S02]  /*e950*/  F2FP.SATFINITE.E5M2.F32.PACK_AB_MERGE_C R11, RZ, R0, RZ ;  /* 0x00000000ff0b723e */ /* 0x000fe400048060ff */
[----:B------:R-:W-:-:S03]  /*e960*/  F2FP.SATFINITE.E5M2.F32.PACK_AB_MERGE_C R5, RZ, R2, RZ ;  /* 0x00000002ff05723e */ /* 0x000fc600048060ff */
[----:B------:R-:W-:Y:S01]  /*e970*/  @!P3 STG.E.U8 desc[UR22][R26.64+0xe8], R11 ;  /* 0x0000e80b1a00b986 */ /* 0x000fe2000c101116 */
[----:B------:R-:W-:-:S03]  /*e980*/  ISETP.LT.OR P3, PT, R34, 0xf1, !P0 ;  /* 0x000000f12200780c */ /* 0x000fc60004761670 */
[----:B------:R-:W-:Y:S01]  /*e990*/  @!P4 STG.E.U8 desc[UR22][R26.64+0xe9], R5 ;  /* 0x0000e9051a00c986 */ /* 0x000fe2000c101116 */
[C---:B------:R-:W-:Y:S02]  /*e9a0*/  ISETP.LT.OR P4, PT, R34.reuse, 0xf9, !P1 ;  /* 0x000000f92200780c */ /* 0x040fe40004f81670 */
[----:B------:R-:W-:Y:S01]  /*e9b0*/  ISETP.LT.OR P1, PT, R34, 0xfa, !P1 ;  /* 0x000000fa2200780c */ /* 0x000fe20004f21670 */
[----:B------:R-:W-:-:S05]  /*e9c0*/  FMUL R0, R220, UR25 ;  /* 0x00000019dc007c20 */ /* 0x000fca0008400000 */
[----:B0-----:R-:W-:-:S05]  /*e9d0*/  F2FP.SATFINITE.E5M2.F32.PACK_AB_MERGE_C R7, RZ, R0, RZ ;  /* 0x00000000ff07723e */ /* 0x001fca00048060ff */
[----:B------:R0:W-:Y:S01]  /*e9e0*/  @!P5 STG.E.U8 desc[UR22][R24.64+0xf0], R7 ;  /* 0x0000f0071800d986 */ /* 0x0001e2000c101116 */
[----:B------:R-:W-:-:S05]  /*e9f0*/  FMUL R3, R221, UR25 ;  /* 0x00000019dd037c20 */ /* 0x000fca0008400000 */
[----:B-1----:R-:W-:Y:S02]  /*ea00*/  F2FP.SATFINITE.E5M2.F32.PACK_AB_MERGE_C R9, RZ, R3, RZ ;  /* 0x00000003ff09723e */ /* 0x002fe400048060ff */
[----:B------:R-:W-:-:S03]  /*ea10*/  ISETP.LT.OR P5, PT, R34, 0xf2, !P0 ;  /* 0x000000f22200780c */ /* 0x000fc600047a1670 */
[----:B------:R1:W-:Y:S01]  /*ea20*/  @!P6 STG.E.U8 desc[UR22][R24.64+0xf1], R9 ;  /* 0x0000f1091800e986 */ /* 0x0003e2000c101116 */
[C---:B------:R-:W-:Y:S02]  /*ea30*/  ISETP.LT.OR P6, PT, R34.reuse, 0xf9, !P0 ;  /* 0x000000f92200780c */ /* 0x040fe400047c1670 */
[----:B------:R-:W-:Y:S01]  /*ea40*/  ISETP.LT.OR P0, PT, R34, 0xfa, !P0 ;  /* 0x000000fa2200780c */ /* 0x000fe20004701670 */
[----:B------:R-:W-:-:S05]  /*ea50*/  FMUL R0, R223, UR25 ;  /* 0x00000019df007c20 */ /* 0x000fca0008400000 */
[----:B------:R-:W-:-:S05]  /*ea60*/  F2FP.SATFINITE.E5M2.F32.PACK_AB_MERGE_C R13, RZ, R0, RZ ;  /* 0x00000000ff0d723e */ /* 0x000fca00048060ff */
[----:B------:R0:W-:Y:S01]  /*ea70*/  @!P3 STG.E.U8 desc[UR22][R26.64+0xf0], R13 ;  /* 0x0000f00d1a00b986 */ /* 0x0001e2000c101116 */
[----:B---3--:R-:W-:Y:S01]  /*ea80*/  FMUL R0, R222, UR25 ;  /* 0x00000019de007c20 */ /* 0x008fe20008400000 */
[----:B--2---:R-:W-:Y:S01]  /*ea90*/  FMUL R2, R224, UR25 ;  /* 0x00000019e0027c20 */ /* 0x004fe20008400000 */
[----:B----4-:R-:W-:-:S03]  /*eaa0*/  FMUL R3, R225, UR25 ;  /* 0x00000019e1037c20 */ /* 0x010fc60008400000 */
[----:B0-----:R-:W-:Y:S01]  /*eab0*/  F2FP.SATFINITE.E5M2.F32.PACK_AB_MERGE_C R7, RZ, R0, RZ ;  /* 0x00000000ff07723e */ /* 0x001fe200048060ff */
[----:B------:R-:W-:Y:S01]  /*eac0*/  FMUL R4, R226, UR25 ;  /* 0x00000019e2047c20 */ /* 0x000fe20008400000 */
[----:B------:R-:W-:Y:S01]  /*ead0*/  FMUL R5, R227, UR25 ;  /* 0x00000019e3057c20 */ /* 0x000fe20008400000 */
[----:B-1----:R-:W-:Y:S02]  /*eae0*/  F2FP.SATFINITE.E5M2.F32.PACK_AB_MERGE_C R9, RZ, R2, RZ ;  /* 0x00000002ff09723e */ /* 0x002fe400048060ff */
[----:B------:R-:W-:Y:S02]  /*eaf0*/  F2FP.SATFINITE.E5M2.F32.PACK_AB_MERGE_C R3, RZ, R3, RZ ;  /* 0x00000003ff03723e */ /* 0x000fe400048060ff */
[----:B------:R-:W-:Y:S02]  /*eb00*/  F2FP.SATFINITE.E5M2.F32.PACK_AB_MERGE_C R11, RZ, R4, RZ ;  /* 0x00000004ff0b723e */ /* 0x000fe400048060ff */
[----:B------:R-:W-:Y:S01]  /*eb10*/  F2FP.SATFINITE.E5M2.F32.PACK_AB_MERGE_C R5, RZ, R5, RZ ;  /* 0x00000005ff05723e */ /* 0x000fe200048060ff */
[----:B------:R0:W-:Y:S04]  /*eb20*/  @!P5 STG.E.U8 desc[UR22][R26.64+0xf1], R7 ;  /* 0x0000f1071a00d986 */ /* 0x0001e8000c101116 */
[----:B------:R0:W-:Y:S04]  /*eb30*/  @!P4 STG.E.U8 desc[UR22][R24.64+0xf8], R9 ;  /* 0x0000f8091800c986 */ /* 0x0001e8000c101116 */
[----:B------:R0:W-:Y:S04]  /*eb40*/  @!P1 STG.E.U8 desc[UR22][R24.64+0xf9], R3 ;  /* 0x0000f90318009986 */ /* 0x0001e8000c101116 */
[----:B------:R0:W-:Y:S04]  /*eb50*/  @!P6 STG.E.U8 desc[UR22][R26.64+0xf8], R11 ;  /* 0x0000f80b1a00e986 */ /* 0x0001e8000c101116 */
[----:B------:R0:W-:Y:S02]  /*eb60*/  @!P0 STG.E.U8 desc[UR22][R26.64+0xf9], R5 ;  /* 0x0000f9051a008986 */ /* 0x0001e4000c101116 */
.L_x_298:
[----:B------:R-:W-:Y:S05]  /*eb70*/  BSYNC B0 ;  /* 0x0000000000007941 */ /* 0x000fea0003800000 */
.L_x_40:
[----:B------:R-:W2:Y:S01]  /*eb80*/  LDL.LU R22, [R1+0x84] ;  /* 0x0000840001167983 */ /* 0x000ea20000300800 */
[----:B0-----:R-:W-:Y:S01]  /*eb90*/  IMAD.U32 R3, RZ, RZ, UR18 ;  /* 0x00000012ff037e24 */ /* 0x001fe2000f8e00ff */
[----:B------:R-:W-:Y:S02]  /*eba0*/  ULDC.64 UR6, c[0x0][0x650] ;  /* 0x0001940000067ab9 */ /* 0x000fe40000000a00 */
[----:B------:R-:W3:Y:S01]  /*ebb0*/  LDL.LU R19, [R1+0x88] ;  /* 0x0000880001137983 */ /* 0x000ee20000300800 */
[----:B-----5:R-:W-:Y:S01]  /*ebc0*/  IMAD.U32 R0, RZ, RZ, UR20 ;  /* 0x00000014ff007e24 */ /* 0x020fe2000f8e00ff */
[----:B------:R0:W-:Y:S01]  /*ebd0*/  SYNCS.ARRIVE.TRANS64.A1T0 RZ, [R3+UR29], RZ ;  /* 0x000000ff03ff79a7 */ /* 0x0001e2000810001d */
[----:B------:R-:W-:Y:S02]  /*ebe0*/  IMAD.U32 R2, RZ, RZ, UR20 ;  /* 0x00000014ff027e24 */ /* 0x000fe4000f8e00ff */
[----:B------:R-:W-:Y:S02]  /*ebf0*/  IMAD.MOV.U32 R4, RZ, RZ, -0x1 ;  /* 0xffffffffff047424 */ /* 0x000fe400078e00ff */
[----:B0-----:R-:W-:Y:S01]  /*ec00*/  IMAD.U32 R3, RZ, RZ, UR15 ;  /* 0x0000000fff037e24 */ /* 0x001fe2000f8e00ff */
[----:B---3--:R-:W-:-:S02]  /*ec10*/  LEA R19, P0, R0, R19, 0x1 ;  /* 0x0000001300137211 */ /* 0x008fc400078008ff */
[----:B------:R-:W-:Y:S02]  /*ec20*/  PRMT R0, RZ, 0x7610, R0 ;  /* 0x00007610ff007816 */ /* 0x000fe40000000000 */
[----:B--2---:R-:W-:Y:S01]  /*ec30*/  LEA.HI.X R22, R2, R22, R3, 0x1, P0 ;  /* 0x0000001602167211 */ /* 0x004fe200000f0c03 */
[----:B------:R-:W-:Y:S01]  /*ec40*/  IMAD.MOV.U32 R2, RZ, RZ, -0x1 ;  /* 0xffffffffff027424 */ /* 0x000fe200078e00ff */
[----:B------:R0:W-:Y:S01]  /*ec50*/  STL [R1+0x88], R19 ;  /* 0x0000881301007387 */ /* 0x0001e20000100800 */
[----:B------:R-:W-:Y:S01]  /*ec60*/  IMAD.MOV.U32 R3, RZ, RZ, -0x1 ;  /* 0xffffffffff037424 */ /* 0x000fe200078e00ff */
[----:B------:R-:W-:Y:S02]  /*ec70*/  ISETP.GE.U32.AND P0, PT, R19, UR6, PT ;  /* 0x0000000613007c0c */ /* 0x000fe4000bf06070 */
[----:B------:R0:W-:Y:S02]  /*ec80*/  STL [R1+0x84], R22 ;  /* 0x0000841601007387 */ /* 0x0001e40000100800 */
[----:B------:R-:W-:-:S02]  /*ec90*/  ISETP.GE.U32.AND.EX P0, PT, R22, UR7, PT, P0 ;  /* 0x0000000716007c0c */ /* 0x000fc4000bf06100 */
[----:B------:R0:W-:Y:S04]  /*eca0*/  STL [R1+0x8c], R4 ;  /* 0x00008c0401007387 */ /* 0x0001e80000100800 */
[----:B------:R0:W-:Y:S04]  /*ecb0*/  STL [R1+0x7c], R2 ;  /* 0x00007c0201007387 */ /* 0x0001e80000100800 */
[----:B------:R0:W-:Y:S03]  /*ecc0*/  STL [R1+0x90], R3 ;  /* 0x0000900301007387 */ /* 0x0001e60000100800 */
[----:B------:R-:W-:Y:S05]  /*ecd0*/  @P0 BRA `(.L_x_299) ;  /* 0x0000000400740947 */ /* 0x000fea0003800000 */
[----:B------:R-:W2:Y:S01]  /*ece0*/  S2R R14, SR_CTAID.X ;  /* 0x00000000000e7919 */ /* 0x000ea20000002500 */
[----:B------:R-:W3:Y:S01]  /*ecf0*/  LDC.64 R8, c[0x0][0x628] ;  /* 0x00018a00ff087b82 */ /* 0x000ee20000000a00 */
[----:B------:R-:W-:Y:S01]  /*ed00*/  ULDC UR6, c[0x0][0x150] ;  /* 0x0000540000067ab9 */ /* 0x000fe20000000800 */
[----:B------:R-:W-:Y:S01]  /*ed10*/  IMAD.MOV.U32 R6, RZ, RZ, R19 ;  /* 0x000000ffff067224 */ /* 0x000fe200078e0013 */
[----:B------:R-:W0:Y:S01]  /*ed20*/  S2R R16, SR_CTAID.Y ;  /* 0x0000000000107919 */ /* 0x000e220000002600 */
[----:B------:R-:W-:-:S04]  /*ed30*/  IMAD.MOV.U32 R7, RZ, RZ, R22 ;  /* 0x000000ffff077224 */ /* 0x000fc800078e0016 */
[----:B------:R-:W0:Y:S08]  /*ed40*/  LDC R17, c[0x0][0x144] ;  /* 0x00005100ff117b82 */ /* 0x000e300000000800 */
[----:B------:R-:W0:Y:S08]  /*ed50*/  LDC R10, c[0x0][0x630] ;  /* 0x00018c00ff0a7b82 */ /* 0x000e300000000800 */
[----:B------:R-:W0:Y:S01]  /*ed60*/  LDC.64 R12, c[0x0][0x620] ;  /* 0x00018800ff0c7b82 */ /* 0x000e220000000a00 */
[----:B---3--:R-:W-:-:S04]  /*ed70*/  ISETP.NE.U32.AND P0, PT, R8, RZ, PT ;  /* 0x000000ff0800720c */ /* 0x008fc80003f05070 */
[----:B------:R-:W-:Y:S02]  /*ed80*/  ISETP.NE.AND.EX P0, PT, R9, RZ, PT, P0 ;  /* 0x000000ff0900720c */ /* 0x000fe40003f05300 */
[----:B--2---:R-:W-:-:S05]  /*ed90*/  I2FP.F32.U32 R0, R14 ;  /* 0x0000000e00007245 */ /* 0x004fca0000201000 */
[----:B------:R-:W-:-:S04]  /*eda0*/  FMUL R0, R0, UR6 ;  /* 0x0000000600007c20 */ /* 0x000fc80008400000 */
[----:B------:R2:W3:Y:S02]  /*edb0*/  F2I.U32.TRUNC.NTZ R15, R0 ;  /* 0x00000000000f7305 */ /* 0x0004e4000020f000 */
[----:B------:R-:W-:Y:S05]  /*edc0*/  @!P0 BRA `(.L_x_300) ;  /* 0x0000000000288947 */ /* 0x000fea0003800000 */
[----:B--2---:R-:W2:Y:S02]  /*edd0*/  LDC R0, c[0x0][0x634] ;  /* 0x00018d00ff007b82 */ /* 0x004ea40000000800 */
[----:B--2---:R-:W-:-:S05]  /*ede0*/  IADD3 R7, P0, R19, R0, RZ ;  /* 0x0000000013077210 */ /* 0x004fca0007f1e0ff */
[----:B------:R-:W-:-:S04]  /*edf0*/  IMAD.X R11, RZ, RZ, R22, P0 ;  /* 0x000000ffff0b7224 */ /* 0x000fc800000e0616 */
[----:B0-----:R-:W-:-:S04]  /*ee00*/  IMAD.WIDE.U32 R2, R11, R8, RZ ;  /* 0x000000080b027225 */ /* 0x001fc800078e00ff */
[----:B------:R-:W-:-:S04]  /*ee10*/  IMAD.WIDE.U32 R4, P0, R7, R9, R2 ;  /* 0x0000000907047225 */ /* 0x000fc80007800002 */
[----:B------:R-:W-:-:S04]  /*ee20*/  IMAD.WIDE.U32 R2, R7, R8, RZ ;  /* 0x0000000807027225 */ /* 0x000fc800078e00ff */
[----:B------:R-:W-:Y:S01]  /*ee30*/  IMAD.X R7, RZ, RZ, RZ, P0 ;  /* 0x000000ffff077224 */ /* 0x000fe200000e06ff */
[----:B------:R-:W-:Y:S01]  /*ee40*/  IADD3 RZ, P0, R3, R4, RZ ;  /* 0x0000000403ff7210 */ /* 0x000fe20007f1e0ff */
[----:B------:R-:W-:-:S04]  /*ee50*/  IMAD.MOV.U32 R6, RZ, RZ, R5 ;  /* 0x000000ffff067224 */ /* 0x000fc800078e0005 */
[----:B------:R-:W-:-:S08]  /*ee60*/  IMAD.WIDE.U32.X R6, R11, R9, R6, P0 ;  /* 0x000000090b067225 */ /* 0x000fd000000e0406 */
.L_x_300:
[-CC-:B0-----:R-:W-:Y:S01]  /*ee70*/  SHF.R.U64 R11, R6, R10.reuse, R7.reuse ;  /* 0x0000000a060b7219 */ /* 0x181fe20000001207 */
[----:B------:R-:W0:Y:S01]  /*ee80*/  LDC.64 R20, c[0x0][0x640] ;  /* 0x00019000ff147b82 */ /* 0x000e220000000a00 */
[----:B--2---:R-:W-:Y:S01]  /*ee90*/  SHF.R.U32.HI R0, RZ, R10, R7 ;  /* 0x0000000aff007219 */ /* 0x004fe20000011607 */
[----:B------:R-:W-:Y:S01]  /*eea0*/  IMAD.MOV.U32 R2, RZ, RZ, R19 ;  /* 0x000000ffff027224 */ /* 0x000fe200078e0013 */
[----:B------:R-:W-:Y:S01]  /*eeb0*/  IADD3 R5, P0, RZ, -R11, RZ ;  /* 0x8000000bff057210 */ /* 0x000fe20007f1e0ff */
[----:B---3--:R-:W-:Y:S01]  /*eec0*/  IMAD.MOV R15, RZ, RZ, -R15 ;  /* 0x000000ffff0f7224 */ /* 0x008fe200078e0a0f */
[----:B------:R-:W-:Y:S01]  /*eed0*/  ULDC UR6, c[0x0][0x154] ;  /* 0x0000550000067ab9 */ /* 0x000fe20000000800 */
[----:B------:R-:W-:Y:S02]  /*eee0*/  IMAD.MOV.U32 R7, RZ, RZ, 0x1 ;  /* 0x00000001ff077424 */ /* 0x000fe400078e00ff */
[----:B------:R-:W2:Y:S01]  /*eef0*/  LDC R4, c[0x0][0x618] ;  /* 0x00018600ff047b82 */ /* 0x000ea20000000800 */
[----:B------:R-:W-:-:S02]  /*ef00*/  IMAD.X R3, RZ, RZ, ~R0, P0 ;  /* 0x000000ffff037224 */ /* 0x000fc400000e0e00 */
[----:B------:R-:W-:Y:S02]  /*ef10*/  IMAD R17, R17, R15, R14 ;  /* 0x0000000f11117224 */ /* 0x000fe400078e020e */
[-C--:B------:R-:W-:Y:S02]  /*ef20*/  IMAD R0, R3, R12.reuse, RZ ;  /* 0x0000000c03007224 */ /* 0x080fe400078e02ff */
[----:B------:R-:W-:Y:S01]  /*ef30*/  IMAD.MOV.U32 R3, RZ, RZ, R22 ;  /* 0x000000ffff037224 */ /* 0x000fe200078e0016 */
[----:B------:R-:W3:Y:S01]  /*ef40*/  LDC R6, c[0x0][0x608] ;  /* 0x00018200ff067b82 */ /* 0x000ee20000000800 */
[----:B------:R-:W-:-:S04]  /*ef50*/  IMAD.WIDE.U32 R2, R5, R12, R2 ;  /* 0x0000000c05027225 */ /* 0x000fc800078e0002 */
[----:B------:R-:W-:-:S03]  /*ef60*/  IMAD R5, R5, R13, R0 ;  /* 0x0000000d05057224 */ /* 0x000fc600078e0200 */
[----:B------:R-:W5:Y:S01]  /*ef70*/  LDC R18, c[0x0][0x658] ;  /* 0x00019600ff127b82 */ /* 0x000f620000000800 */
[----:B------:R-:W-:Y:S01]  /*ef80*/  I2FP.F32.U32 R0, R16 ;  /* 0x0000001000007245 */ /* 0x000fe20000201000 */
[----:B------:R-:W-:Y:S01]  /*ef90*/  IMAD.IADD R3, R3, 0x1, R5 ;  /* 0x0000000103037824 */ /* 0x000fe200078e0205 */
[----:B0-----:R-:W-:Y:S01]  /*efa0*/  ISETP.NE.U32.AND P0, PT, R20, RZ, PT ;  /* 0x000000ff1400720c */ /* 0x001fe20003f05070 */
[----:B------:R-:W-:Y:S02]  /*efb0*/  IMAD.MOV.U32 R5, RZ, RZ, -0x1 ;  /* 0xffffffffff057424 */ /* 0x000fe400078e00ff */
[----:B------:R-:W-:Y:S02]  /*efc0*/  FMUL R0, R0, UR6 ;  /* 0x0000000600007c20 */ /* 0x000fe40008400000 */
[----:B------:R-:W0:Y:S01]  /*efd0*/  LDC R15, c[0x0][0x148] ;  /* 0x00005200ff0f7b82 */ /* 0x000e220000000800 */
[----:B--2---:R-:W-:Y:S01]  /*efe0*/  SHF.R.U64 R10, R2, R4, R3 ;  /* 0x00000004020a7219 */ /* 0x004fe20000001203 */
[----:B------:R2:W0:Y:S01]  /*eff0*/  F2I.U32.TRUNC.NTZ R13, R0 ;  /* 0x00000000000d7305 */ /* 0x000422000020f000 */
[----:B------:R-:W-:-:S02]  /*f000*/  ISETP.NE.AND.EX P0, PT, R21, RZ, PT, P0 ;  /* 0x000000ff1500720c */ /* 0x000fc40003f05300 */
[----:B------:R-:W-:-:S03]  /*f010*/  SHF.R.U32.HI R3, RZ, R4, R3 ;  /* 0x00000004ff037219 */ /* 0x000fc60000011603 */
[----:B------:R-:W0:Y:S01]  /*f020*/  LDC R14, c[0x0][0x600] ;  /* 0x00018000ff0e7b82 */ /* 0x000e220000000800 */
[-CC-:B---3--:R-:W-:Y:S02]  /*f030*/  SHF.R.U64 R8, R10, R6.reuse, R3.reuse ;  /* 0x000000060a087219 */ /* 0x188fe40000001203 */
[----:B------:R-:W-:-:S05]  /*f040*/  SHF.R.U32.HI R3, RZ, R6, R3 ;  /* 0x00000006ff037219 */ /* 0x000fca0000011603 */
[----:B------:R-:W3:Y:S01]  /*f050*/  LDC R22, c[0x0][0x648] ;  /* 0x00019200ff167b82 */ /* 0x000ee20000000800 */
[-CC-:B-----5:R-:W-:Y:S02]  /*f060*/  SHF.R.U64 R12, R8, R18.reuse, R3.reuse ;  /* 0x00000012080c7219 */ /* 0x1a0fe40000001203 */
[-C--:B------:R-:W-:Y:S02]  /*f070*/  SHF.L.U32 R5, R5, R18.reuse, RZ ;  /* 0x0000001205057219 */ /* 0x080fe400000006ff */
[-C--:B------:R-:W-:Y:S01]  /*f080*/  SHF.R.U32.HI R3, RZ, R18.reuse, R3 ;  /* 0x00000012ff037219 */ /* 0x080fe20000011603 */
[----:B------:R-:W-:Y:S01]  /*f090*/  IMAD.MOV.U32 R2, RZ, RZ, R12 ;  /* 0x000000ffff027224 */ /* 0x000fe200078e000c */
[----:B------:R-:W-:Y:S01]  /*f0a0*/  SHF.L.U32 R18, R7, R18, RZ ;  /* 0x0000001207127219 */ /* 0x000fe200000006ff */
[----:B------:R-:W0:Y:S01]  /*f0b0*/  LDC R23, c[0x0][0x638] ;  /* 0x00018e00ff177b82 */ /* 0x000e220000000800 */
[----:B------:R-:W-:-:S07]  /*f0c0*/  LOP3.LUT R19, RZ, R5, RZ, 0x33, !PT ;  /* 0x00000005ff137212 */ /* 0x000fce00078e33ff */
[----:B------:R-:W0:Y:S01]  /*f0d0*/  LDC R24, c[0x0][0x610] ;  /* 0x00018400ff187b82 */ /* 0x000e220000000800 */
[----:B--2---:R-:W-:Y:S05]  /*f0e0*/  @!P0 BRA `(.L_x_301) ;  /* 0x0000000000288947 */ /* 0x004fea0003800000 */
[----:B------:R-:W2:Y:S02]  /*f0f0*/  LDC R7, c[0x0][0x64c] ;  /* 0x00019300ff077b82 */ /* 0x000ea40000000800 */
[----:B--2---:R-:W-:-:S05]  /*f100*/  IADD3 R7, P0, R12, R7, RZ ;  /* 0x000000070c077210 */ /* 0x004fca0007f1e0ff */
        /* <DEDUP_REMOVED lines=8> */
.L_x_301:
[----:B---3--:R-:W-:Y:S01]  /*f190*/  SHF.R.U64 R0, R2, R22, R3 ;  /* 0x0000001602007219 */ /* 0x008fe20000001203 */
[----:B0-----:R-:W-:Y:S01]  /*f1a0*/  VIADD R7, R14, 0xffffffff ;  /* 0xffffffff0e077836 */ /* 0x001fe20000000000 */
[----:B------:R-:W-:Y:S01]  /*f1b0*/  LOP3.LUT R5, R8, R19, RZ, 0xc0, !PT ;  /* 0x0000001308057212 */ /* 0x000fe200078ec0ff */
[----:B------:R-:W-:Y:S02]  /*f1c0*/  IMAD.MOV R13, RZ, RZ, -R13 ;  /* 0x000000ffff0d7224 */ /* 0x000fe400078e0a0d */
[----:B------:R-:W-:Y:S02]  /*f1d0*/  IMAD.MOV R3, RZ, RZ, -R0 ;  /* 0x000000ffff037224 */ /* 0x000fe400078e0a00 */
[----:B------:R-:W-:Y:S01]  /*f1e0*/  IMAD R2, R18, R0, R5 ;  /* 0x0000000012027224 */ /* 0x000fe200078e0205 */
[----:B------:R-:W-:Y:S01]  /*f1f0*/  LOP3.LUT R5, R10, R7, RZ, 0xc0, !PT ;  /* 0x000000070a057212 */ /* 0x000fe200078ec0ff */
[----:B------:R-:W-:Y:S02]  /*f200*/  @P2 IMAD R17, R15, R13, R16 ;  /* 0x0000000d0f112224 */ /* 0x000fe400078e0210 */
[----:B------:R-:W-:-:S02]  /*f210*/  IMAD R0, R3, R23, R12 ;  /* 0x0000001703007224 */ /* 0x000fc400078e020c */
[----:B------:R-:W-:Y:S02]  /*f220*/  IMAD.MOV.U32 R4, RZ, RZ, 0x1 ;  /* 0x00000001ff047424 */ /* 0x000fe400078e00ff */
[----:B------:R-:W-:Y:S02]  /*f230*/  IMAD R2, R2, R24, R17 ;  /* 0x0000001802027224 */ /* 0x000fe400078e0211 */
[----:B------:R-:W-:Y:S01]  /*f240*/  IMAD R3, R0, R14, R5 ;  /* 0x0000000e00037224 */ /* 0x000fe200078e0205 */
[----:B------:R-:W-:-:S04]  /*f250*/  PRMT R0, R4, 0x7610, R0 ;  /* 0x0000761004007816 */ /* 0x000fc80000000000 */
[----:B------:R-:W-:Y:S02]  /*f260*/  SEL R4, R3, R2, !P2 ;  /* 0x0000000203047207 */ /* 0x000fe40005000000 */
[----:B------:R-:W-:-:S03]  /*f270*/  SEL R2, R2, R3, !P2 ;  /* 0x0000000302027207 */ /* 0x000fc60005000000 */
[----:B------:R2:W-:Y:S04]  /*f280*/  STL [R1+0x90], R4 ;  /* 0x0000900401007387 */ /* 0x0005e80000100800 */
[----:B------:R2:W-:Y:S04]  /*f290*/  STL [R1+0x7c], R11 ;  /* 0x00007c0b01007387 */ /* 0x0005e80000100800 */
[----:B------:R2:W-:Y:S02]  /*f2a0*/  STL [R1+0x8c], R2 ;  /* 0x00008c0201007387 */ /* 0x0005e40000100800 */
.L_x_299:
[----:B------:R-:W-:Y:S01]  /*f2b0*/  LOP3.LUT P0, RZ, R0, 0xff, RZ, 0xc0, !PT ;  /* 0x000000ff00ff7812 */ /* 0x000fe2000780c0ff */
[----:B------:R-:W-:-:S12]  /*f2c0*/  ULOP3.LUT UR30, UR30, 0x1, URZ, 0x3c, !UPT ;  /* 0x000000011e1e7892 */ /* 0x000fd8000f8e3c3f */
[----:B------:R-:W-:Y:S05]  /*f2d0*/  @P0 BRA `(.L_x_302) ;  /* 0xffffff2400d00947 */ /* 0x000fea000383ffff */
[----:B------:R-:W-:Y:S05]  /*f2e0*/  EXIT ;  /* 0x000000000000794d */ /* 0x000fea0003800000 */
.L_x_18:
[----:B------:R-:W-:-:S08]  /*f2f0*/  ISETP.NE.AND P0, PT, RZ, UR6, PT ;  /* 0x00000006ff007c0c */ /* 0x000fd0000bf05270 */
[----:B0123--:R-:W0:-:S00]  /*f300*/  USETMAXREG.DEALLOC.CTAPOOL 0x28 ;  /* 0x00000028000079c8 */ /* 0x00fe0000080e0500 */
[----:B------:R-:W-:Y:S05]  /*f310*/  @P0 EXIT ;  /* 0x000000000000094d */ /* 0x000fea0003800000 */
[----:B0-----:R-:W-:Y:S01]  /*f320*/  LOP3.LUT P0, RZ, R0, 0xff, RZ, 0xc0, !PT ;  /* 0x000000ff00ff7812 */ /* 0x001fe2000780c0ff */
[----:B------:R-:W-:Y:S02]  /*f330*/  IMAD.MOV.U32 R0, RZ, RZ, 0x1 ;  /* 0x00000001ff007424 */ /* 0x000fe400078e00ff */
[----:B------:R-:W-:-:S10]  /*f340*/  IMAD.MOV.U32 R8, RZ, RZ, RZ ;  /* 0x000000ffff087224 */ /* 0x000fd400078e00ff */
[----:B------:R-:W-:Y:S05]  /*f350*/  @!P0 BRA `(.L_x_303) ;  /* 0x0000000c00608947 */ /* 0x000fea0003800000 */
[----:B------:R-:W0:Y:S01]  /*f360*/  S2R R9, SR_CgaCtaId ;  /* 0x0000000000097919 */ /* 0x000e220000008800 */
[----:B------:R-:W-:Y:S01]  /*f370*/  LOP3.LUT P0, RZ, R2, 0x1f, RZ, 0xc0, !PT ;  /* 0x0000001f02ff7812 */ /* 0x000fe2000780c0ff */
[----:B------:R-:W-:Y:S01]  /*f380*/  ULDC UR5, c[0x0][0x658] ;  /* 0x0001960000057ab9 */ /* 0x000fe20000000800 */
[----:B------:R-:W-:Y:S01]  /*f390*/  UMOV UR6, 0xffffffff ;  /* 0xffffffff00067882 */ /* 0x000fe20000000000 */
[----:B------:R-:W-:Y:S01]  /*f3a0*/  BSSY B0, `(.L_x_303) ;  /* 0x00000d3000007945 */ /* 0x000fe20003800000 */
[----:B------:R-:W-:Y:S01]  /*f3b0*/  USHF.L.U32 UR6, UR6, UR5, URZ ;  /* 0x0000000506067299 */ /* 0x000fe2000800063f */
[C---:B------:R-:W-:Y:S01]  /*f3c0*/  ISETP.NE.AND P3, PT, R3.reuse, RZ, PT ;  /* 0x000000ff0300720c */ /* 0x040fe20003f65270 */
[----:B------:R-:W-:Y:S01]  /*f3d0*/  IMAD.MOV.U32 R11, RZ, RZ, 0x1 ;  /* 0x00000001ff0b7424 */ /* 0x000fe200078e00ff */
[----:B------:R-:W-:Y:S01]  /*f3e0*/  ISETP.NE.OR P0, PT, R3, RZ, !P0 ;  /* 0x000000ff0300720c */ /* 0x000fe20004705670 */
[----:B------:R-:W-:Y:S01]  /*f3f0*/  IMAD.MOV.U32 R0, RZ, RZ, 0x1 ;  /* 0x00000001ff007424 */ /* 0x000fe200078e00ff */
[----:B------:R-:W-:Y:S01]  /*f400*/  ULDC UR4, c[0x0][0x600] ;  /* 0x0001800000047ab9 */ /* 0x000fe20000000800 */
[----:B------:R-:W-:Y:S01]  /*f410*/  IMAD.MOV.U32 R8, RZ, RZ, RZ ;  /* 0x000000ffff087224 */ /* 0x000fe200078e00ff */
[----:B------:R-:W-:Y:S01]  /*f420*/  UMOV UR7, 0x1 ;  /* 0x0000000100077882 */ /* 0x000fe20000000000 */
[----:B------:R-:W-:-:S02]  /*f430*/  UIADD3 UR26, UR14, 0x1, URZ ;  /* 0x000000010e1a7890 */ /* 0x000fc4000fffe03f */
[----:B------:R-:W-:Y:S02]  /*f440*/  ULOP3.LUT UR27, UR13, 0x2, URZ, 0xfc, !UPT ;  /* 0x000000020d1b7892 */ /* 0x000fe4000f8efc3f */
[----:B------:R-:W-:Y:S02]  /*f450*/  UIADD3 UR4, UR4, -0x1, URZ ;  /* 0xffffffff04047890 */ /* 0x000fe4000fffe03f */
[----:B------:R-:W-:Y:S02]  /*f460*/  USHF.L.U32 UR22, UR7, UR5, URZ ;  /* 0x0000000507167299 */ /* 0x000fe4000800063f */
[----:B------:R-:W-:Y:S01]  /*f470*/  ULOP3.LUT UR19, URZ, UR6, URZ, 0x33, !UPT ;  /* 0x000000063f137292 */ /* 0x000fe2000f8e333f */
[----:B------:R-:W-:Y:S01]  /*f480*/  ULDC.64 UR24, c[0x0][0x198] ;  /* 0x0000660000187ab9 */ /* 0x000fe20000000a00 */
[C---:B0-----:R-:W-:Y:S02]  /*f490*/  IMAD.SHL.U32 R10, R9.reuse, 0x20, RZ ;  /* 0x00000020090a7824 */ /* 0x041fe400078e00ff */
[----:B------:R-:W-:-:S03]  /*f4a0*/  IMAD.SHL.U32 R9, R9, 0x400, RZ ;  /* 0x0000040009097824 */ /* 0x000fc600078e00ff */
[----:B------:R-:W-:Y:S02]  /*f4b0*/  LOP3.LUT R10, R10, 0xe0, RZ, 0xc0, !PT ;  /* 0x000000e00a0a7812 */ /* 0x000fe400078ec0ff */
[----:B------:R-:W-:-:S07]  /*f4c0*/  LOP3.LUT R9, R9, 0x1c00, RZ, 0xc0, !PT ;  /* 0x00001c0009097812 */ /* 0x000fce00078ec0ff */
.L_x_315:
[----:B------:R-:W-:-:S03]  /*f4d0*/  UMOV UR5, 0xffffffff ;  /* 0xffffffff00057882 */ /* 0x000fc60000000000 */
[----:B01----:R-:W-:Y:S05]  /*f4e0*/  BRA.DIV UR5, `(.L_x_304) ;  /* 0x0000001a05b07947 */ /* 0x003fea000b800000 */
[----:B------:R-:W-:-:S13]  /*f4f0*/  ELECT P1, URZ, PT ;  /* 0x00000000003f782f */ /* 0x000fda0003820000 */
.L_x_346:
[----:B------:R-:W0:Y:S01]  /*f500*/  LDC R2, c[0x0][0x28c] ;  /* 0x0000a300ff027b82 */ /* 0x000e220000000800 */
[----:B------:R-:W-:Y:S01]  /*f510*/  BSSY B1, `(.L_x_305) ;  /* 0x000003d000017945 */ /* 0x000fe20003800000 */
[----:B0-----:R-:W-:-:S13]  /*f520*/  ISETP.LT.OR P1, PT, R2, 0x1, !P1 ;  /* 0x000000010200780c */ /* 0x001fda0004f21670 */
[----:B------:R-:W-:Y:S05]  /*f530*/  @P1 BRA `(.L_x_306) ;  /* 0x0000000000e81947 */ /* 0x000fea0003800000 */
[----:B------:R-:W2:Y:S04]  /*f540*/  LDL.LU R4, [R1+0x8c] ;  /* 0x00008c0001047983 */ /* 0x000ea80000300800 */
[----:B------:R-:W3:Y:S01]  /*f550*/  LDL.LU R3, [R1+0x90] ;  /* 0x0000900001037983 */ /* 0x000ee20000300800 */
[----:B------:R-:W-:Y:S02]  /*f560*/  IMAD.MOV.U32 R14, RZ, RZ, RZ ;  /* 0x000000ffff0e7224 */ /* 0x000fe400078e00ff */
[----:B------:R-:W-:Y:S02]  /*f570*/  IMAD.U32 R15, RZ, RZ, UR26 ;  /* 0x0000001aff0f7e24 */ /* 0x000fe4000f8e00ff */
[----:B------:R-:W-:Y:S02]  /*f580*/  IMAD.MOV.U32 R2, RZ, RZ, R0 ;  /* 0x000000ffff027224 */ /* 0x000fe400078e0000 */
[----:B--2---:R-:W-:-:S02]  /*f590*/  IMAD.SHL.U32 R6, R4, 0x40, RZ ;  /* 0x0000004004067824 */ /* 0x004fc400078e00ff */
[----:B------:R-:W-:Y:S02]  /*f5a0*/  IMAD.MOV.U32 R4, RZ, RZ, R8 ;  /* 0x000000ffff047224 */ /* 0x000fe400078e0008 */
[----:B---3--:R-:W-:-:S07]  /*f5b0*/  IMAD R7, R3, 0x100, R10 ;  /* 0x0000010003077824 */ /* 0x008fce00078e020a */
.L_x_310:
[----:B------:R-:W0:Y:S01]  /*f5c0*/  S2R R12, SR_CgaCtaId ;  /* 0x00000000000c7919 */ /* 0x000e220000008800 */
[----:B------:R-:W-:Y:S01]  /*f5d0*/  MOV R3, 0x400 ;  /* 0x0000040000037802 */ /* 0x000fe20000000f00 */
[----:B------:R-:W1:Y:S03]  /*f5e0*/  @!P3 LDC R5, c[0x0][0x500] ;  /* 0x00014000ff05bb82 */ /* 0x000e660000000800 */
[----:B0-----:R-:W-:Y:S02]  /*f5f0*/  LEA R13, R12, R3, 0x18 ;  /* 0x000000030c0d7211 */ /* 0x001fe400078ec0ff */
[----:B------:R-:W-:-:S03]  /*f600*/  SHF.L.U32 R3, R2, 0x1f, RZ ;  /* 0x0000001f02037819 */ /* 0x000fc600000006ff */
[----:B------:R-:W-:-:S04]  /*f610*/  IMAD R12, R4, 0x8, R13 ;  /* 0x00000008040c7824 */ /* 0x000fc800078e020d */
[----:B------:R-:W0:Y:S02]  /*f620*/  SYNCS.PHASECHK.TRANS64.TRYWAIT P1, [R12+URZ+0xb0], R3 ;  /* 0x0000b0030c0075a7 */ /* 0x000e24000802017f */
[----:B01----:R-:W-:Y:S05]  /*f630*/  @!P1 BRA `(.L_x_307) ;  /* 0x00000018007c9947 */ /* 0x003fea0003800000 */
.L_x_347:
[----:B------:R-:W-:Y:S01]  /*f640*/  UPRMT UR5, UR27, 0x9910, URZ ;  /* 0x000099101b057896 */ /* 0x000fe2000800003f */
[----:B------:R1:W-:Y:S03]  /*f650*/  @!P3 SYNCS.ARRIVE.TRANS64 RZ, [R12+URZ], R5 ;  /* 0x000000050cffb9a7 */ /* 0x0003e6000800003f */
[----:B------:R-:W-:-:S06]  /*f660*/  UISETP.NE.AND UP0, UPT, UR5, 0x2, UPT ;  /* 0x000000020500788c */ /* 0x000fcc000bf05270 */
[----:B------:R-:W-:-:S13]  /*f670*/  PLOP3.LUT P1, PT, PT, PT, UP0, 0x80, 0x0 ;  /* 0x000000000000781c */ /* 0x000fda0003f2f008 */
[----:B-1----:R-:W-:Y:S05]  /*f680*/  @P1 BRA `(.L_x_308) ;  /* 0x0000000000041947 */ /* 0x002fea0003800000 */
[----:B------:R-:W-:Y:S01]  /*f690*/  BPT.TRAP 0x1 ;  /* 0x000000040000795c */ /* 0x000fe20000300000 */
.L_x_308:
[----:B------:R-:W-:Y:S05]  /*f6a0*/  @P0 BRA `(.L_x_309) ;  /* 0x0000000000040947 */ /* 0x000fea0003800000 */
[----:B------:R-:W-:Y:S01]  /*f6b0*/  BPT.TRAP 0x1 ;  /* 0x000000040000795c */ /* 0x000fe20000300000 */
.L_x_309:
[----:B------:R-:W2:Y:S01]  /*f6c0*/  LDL R16, [R1+0x7c] ;  /* 0x00007c0001107983 */ /* 0x000ea20000100800 */
[C---:B0-----:R-:W-:Y:S01]  /*f6d0*/  IMAD R3, R4.reuse, 0x800, R13 ;  /* 0x0000080004037824 */ /* 0x041fe200078e020d */
[----:B------:R-:W-:Y:S01]  /*f6e0*/  R2UR UR18, R13 ;  /* 0x000000000d1272ca */ /* 0x000fe200000e0000 */
[----:B------:R-:W-:Y:S01]  /*f6f0*/  IMAD R5, R4, 0x2000, R9 ;  /* 0x0000200004057824 */ /* 0x000fe200078e0209 */
[----:B------:R-:W-:Y:S01]  /*f700*/  R2UR UR9, R12 ;  /* 0x000000000c0972ca */ /* 0x000fe200000e0000 */
[----:B------:R-:W-:Y:S01]  /*f710*/  VIADD R15, R15, 0xffffffff ;  /* 0xffffffff0f0f7836 */ /* 0x000fe20000000000 */
[----:B------:R-:W-:Y:S01]  /*f720*/  R2UR UR5, R3 ;  /* 0x00000000030572ca */ /* 0x000fe200000e0000 */
[----:B------:R-:W-:Y:S01]  /*f730*/  UIADD3 UR6, UP0, UR24, 0xf0, URZ ;  /* 0x000000f018067890 */ /* 0x000fe2000ff1e03f */
[----:B------:R-:W-:Y:S01]  /*f740*/  R2UR UR8, R5 ;  /* 0x00000000050872ca */ /* 0x000fe200000e0000 */
[----:B------:R-:W-:Y:S01]  /*f750*/  UIADD3 UR28, UP1, UR24, 0x1f0, URZ ;  /* 0x000001f0181c7890 */ /* 0x000fe2000ff3e03f */
[----:B------:R-:W-:Y:S01]  /*f760*/  R2UR UR11, R6 ;  /* 0x00000000060b72ca */ /* 0x000fe200000e0000 */
[----:B------:R-:W-:Y:S01]  /*f770*/  UIADD3.X UR7, URZ, UR25, URZ, UP0, !UPT ;  /* 0x000000193f077290 */ /* 0x000fe200087fe43f */
[----:B------:R-:W-:Y:S01]  /*f780*/  R2UR UR10, R14 ;  /* 0x000000000e0a72ca */ /* 0x000fe200000e0000 */
[----:B------:R-:W-:Y:S01]  /*f790*/  VIADD R4, R4, 0x1 ;  /* 0x0000000104047836 */ /* 0x000fe20000000000 */
[----:B------:R-:W-:Y:S01]  /*f7a0*/  R2UR UR23, R7 ;  /* 0x00000000071772ca */ /* 0x000fe200000e0000 */
[----:B------:R-:W-:Y:S01]  /*f7b0*/  UIADD3.X UR29, URZ, UR25, URZ, UP1, !UPT ;  /* 0x000000193f1d7290 */ /* 0x000fe20008ffe43f */
[----:B------:R-:W-:Y:S01]  /*f7c0*/  ISETP.GT.AND P4, PT, R15, 0x1, PT ;  /* 0x000000010f00780c */ /* 0x000fe20003f84270 */
[----:B------:R-:W-:Y:S01]  /*f7d0*/  UMOV UR16, 0x0 ;  /* 0x0000000000107882 */ /* 0x000fe20000000000 */
[----:B------:R-:W-:Y:S01]  /*f7e0*/  UMOV UR17, 0x10000000 ;  /* 0x1000000000117882 */ /* 0x000fe20000000000 */
[----:B------:R-:W-:Y:S01]  /*f7f0*/  UIADD3 UR5, UR5, 0x280, URZ ;  /* 0x0000028005057890 */ /* 0x000fe2000fffe03f */
[----:B------:R-:W-:Y:S01]  /*f800*/  ISETP.NE.AND P1, PT, R4, 0x16, PT ;  /* 0x000000160400780c */ /* 0x000fe20003f25270 */
[----:B------:R-:W-:Y:S01]  /*f810*/  UIADD3 UR18, UR18, 0xb280, UR8 ;  /* 0x0000b28012127890 */ /* 0x000fe2000fffe008 */
[----:B------:R-:W-:Y:S01]  /*f820*/  VIADD R14, R14, 0x20 ;  /* 0x000000200e0e7836 */ /* 0x000fe20000000000 */
[----:B------:R-:W-:Y:S01]  /*f830*/  UMOV UR30, 0xff0000 ;  /* 0x00ff0000001e7882 */ /* 0x000fe20000000000 */
[----:B------:R-:W-:-:S02]  /*f840*/  SEL R3, RZ, 0x1, P1 ;  /* 0x00000001ff037807 */ /* 0x000fc40000800000 */
[----:B------:R-:W-:Y:S01]  /*f850*/  UMOV UR8, UR5 ;  /* 0x0000000500087c82 */ /* 0x000fe20008000000 */
[----:B------:R-:W-:Y:S02]  /*f860*/  SEL R4, R4, RZ, P1 ;  /* 0x000000ff04047207 */ /* 0x000fe40000800000 */
[----:B------:R-:W-:Y:S02]  /*f870*/  LOP3.LUT R2, R2, R3, RZ, 0x3c, !PT ;  /* 0x0000000302027212 */ /* 0x000fe400078e3cff */
[----:B--2---:R-:W-:-:S13]  /*f880*/  R2UR UR12, R16 ;  /* 0x00000000100c72ca */ /* 0x004fda00000e0000 */
[----:B------:R0:W-:Y:S02]  /*f890*/  UTMALDG.3D [UR8], [UR6], desc[UR16] ;  /* 0x00001008060075b4 */ /* 0x0001e40008011000 */
[----:B0-----:R-:W-:Y:S01]  /*f8a0*/  UMOV UR11, UR23 ;  /* 0x00000017000b7c82 */ /* 0x001fe20008000000 */
[----:B------:R-:W-:Y:S02]  /*f8b0*/  UMOV UR8, UR18 ;  /* 0x0000001200087c82 */ /* 0x000fe40008000000 */
[----:B------:R0:W-:Y:S02]  /*f8c0*/  UTMALDG.3D.MULTICAST [UR8], [UR28], UR30, desc[UR16] ;  /* 0x000010081c0073b4 */ /* 0x0001e4000801181e */
[----:B0-----:R-:W-:Y:S05]  /*f8d0*/  @P4 BRA `(.L_x_310) ;  /* 0xfffffffc00384947 */ /* 0x001fea000383ffff */
.L_x_306:
[----:B------:R-:W-:Y:S05]  /*f8e0*/  BSYNC B1 ;  /* 0x0000000000017941 */ /* 0x000fea0003800000 */
.L_x_305:
[----:B------:R-:W2:Y:S01]  /*f8f0*/  LDL.LU R17, [R1+0x84] ;  /* 0x0000840001117983 */ /* 0x000ea20000300800 */
[----:B------:R-:W-:Y:S01]  /*f900*/  LOP3.LUT P5, RZ, R11, 0xff, RZ, 0xc0, !PT ;  /* 0x000000ff0bff7812 */ /* 0x000fe200078ac0ff */
[----:B------:R-:W-:Y:S01]  /*f910*/  VIADD R8, R8, UR14 ;  /* 0x0000000e08087c36 */ /* 0x000fe20008000000 */
[----:B------:R-:W-:Y:S01]  /*f920*/  UISETP.GE.U32.AND UP0, UPT, UR14, 0x16, UPT ;  /* 0x000000160e00788c */ /* 0x000fe2000bf06070 */
[----:B------:R-:W3:Y:S01]  /*f930*/  LDL.LU R16, [R1+0x88] ;  /* 0x0000880001107983 */ /* 0x000ee20000300800 */
[----:B------:R-:W-:Y:S01]  /*f940*/  IMAD.U32 R5, RZ, RZ, UR14 ;  /* 0x0000000eff057e24 */ /* 0x000fe2000f8e00ff */
[----:B------:R-:W-:Y:S01]  /*f950*/  ULDC.64 UR6, c[0x0][0x650] ;  /* 0x0001940000067ab9 */ /* 0x000fe20000000a00 */
[----:B------:R-:W-:Y:S01]  /*f960*/  ISETP.GT.U32.AND P1, PT, R8, 0x15, PT ;  /* 0x000000150800780c */ /* 0x000fe20003f24070 */
[----:B------:R-:W-:Y:S01]  /*f970*/  BSSY B1, `(.L_x_311) ;  /* 0x0000073000017945 */ /* 0x000fe20003800000 */
[----:B------:R-:W-:Y:S02]  /*f980*/  PLOP3.LUT P4, PT, PT, PT, UP0, 0x80, 0x0 ;  /* 0x000000000000781c */ /* 0x000fe40003f8f008 */
[----:B------:R-:W-:-:S02]  /*f990*/  ISETP.LT.U32.AND P1, PT, R5, 0x16, P1 ;  /* 0x000000160500780c */ /* 0x000fc40000f21070 */
[----:B------:R-:W-:Y:S01]  /*f9a0*/  PRMT R11, RZ, 0x7610, R11 ;  /* 0x00007610ff0b7816 */ /* 0x000fe2000000000b */
[----:B------:R-:W0:Y:S01]  /*f9b0*/  @P5 S2R R3, SR_CgaCtaId ;  /* 0x0000000000035919 */ /* 0x000e220000008800 */
[----:B------:R-:W-:-:S04]  /*f9c0*/  @P5 MOV R2, 0x400 ;  /* 0x0000040000025802 */ /* 0x000fc80000000f00 */
[----:B0-----:R-:W-:Y:S01]  /*f9d0*/  @P5 LEA R4, R3, R2, 0x18 ;  /* 0x0000000203045211 */ /* 0x001fe200078ec0ff */
[----:B------:R-:W-:-:S03]  /*f9e0*/  IMAD.WIDE.U32 R2, R8, -0x45d1745d, RZ ;  /* 0xba2e8ba308027825 */ /* 0x000fc600078e00ff */
[----:B------:R0:W-:Y:S02]  /*f9f0*/  @P5 SYNCS.ARRIVE.TRANS64.A1T0 RZ, [R4+URZ+0x198], RZ ;  /* 0x000198ff04ff59a7 */ /* 0x0001e4000810003f */
[----:B------:R-:W-:Y:S02]  /*fa00*/  SHF.R.U32.HI R5, RZ, 0x4, R3 ;  /* 0x00000004ff057819 */ /* 0x000fe40000011603 */
[----:B------:R-:W-:Y:S02]  /*fa10*/  SEL R3, RZ, 0x1, !P1 ;  /* 0x00000001ff037807 */ /* 0x000fe40004800000 */
[----:B------:R-:W-:Y:S01]  /*fa20*/  PRMT R2, RZ, 0x7610, R2 ;  /* 0x00007610ff027816 */ /* 0x000fe20000000002 */
[----:B------:R-:W-:Y:S01]  /*fa30*/  IMAD R8, R5, -0x16, R8 ;  /* 0xffffffea05087824 */ /* 0x000fe200078e0208 */
[----:B------:R-:W-:Y:S01]  /*fa40*/  LOP3.LUT R0, R0, R3, RZ, 0x3c, !PT ;  /* 0x0000000300007212 */ /* 0x000fe200078e3cff */
[----:B0-----:R-:W-:Y:S02]  /*fa50*/  IMAD.MOV.U32 R4, RZ, RZ, -0x1 ;  /* 0xffffffffff047424 */ /* 0x001fe400078e00ff */
[----:B------:R-:W-:Y:S01]  /*fa60*/  IMAD.MOV.U32 R3, RZ, RZ, -0x1 ;  /* 0xffffffffff037424 */ /* 0x000fe200078e00ff */
[----:B------:R-:W-:Y:S01]  /*fa70*/  @P4 LOP3.LUT R0, R0, 0x1, R5, 0x78, !PT ;  /* 0x0000000100004812 */ /* 0x000fe200078e7805 */
[----:B------:R-:W-:Y:S01]  /*fa80*/  IMAD.MOV.U32 R5, RZ, RZ, -0x1 ;  /* 0xffffffffff057424 */ /* 0x000fe200078e00ff */
[----:B---3--:R-:W-:-:S04]  /*fa90*/  IADD3 R16, P5, R16, UR20, RZ ;  /* 0x0000001410107c10 */ /* 0x008fc8000ffbe0ff */
[----:B--2---:R-:W-:Y:S01]  /*faa0*/  IADD3.X R17, R17, UR15, RZ, P5, !PT ;  /* 0x0000000f11117c10 */ /* 0x004fe2000affe4ff */
[----:B------:R0:W-:Y:S01]  /*fab0*/  STL [R1+0x88], R16 ;  /* 0x0000881001007387 */ /* 0x0001e20000100800 */
[----:B------:R-:W-:-:S03]  /*fac0*/  ISETP.GE.U32.AND P1, PT, R16, UR6, PT ;  /* 0x0000000610007c0c */ /* 0x000fc6000bf26070 */
[----:B------:R0:W-:Y:S01]  /*fad0*/  STL [R1+0x84], R17 ;  /* 0x0000841101007387 */ /* 0x0001e20000100800 */
[----:B------:R-:W-:-:S03]  /*fae0*/  ISETP.GE.U32.AND.EX P1, PT, R17, UR7, PT, P1 ;  /* 0x0000000711007c0c */ /* 0x000fc6000bf26110 */
[----:B------:R0:W-:Y:S04]  /*faf0*/  STL [R1+0x8c], R5 ;  /* 0x00008c0501007387 */ /* 0x0001e80000100800 */
[----:B------:R0:W-:Y:S04]  /*fb00*/  STL [R1+0x90], R4 ;  /* 0x0000900401007387 */ /* 0x0001e80000100800 */
[----:B------:R0:W-:Y:S02]  /*fb10*/  STL [R1+0x7c], R3 ;  /* 0x00007c0301007387 */ /* 0x0001e40000100800 */
[----:B------:R-:W-:Y:S05]  /*fb20*/  @P1 BRA `(.L_x_312) ;  /* 0x00000004005c1947 */ /* 0x000fea0003800000 */
[----:B------:R-:W-:Y:S01]  /*fb30*/  ULDC.64 UR6, c[0x0][0x628] ;  /* 0x00018a0000067ab9 */ /* 0x000fe20000000a00 */
[----:B------:R-:W1:Y:S01]  /*fb40*/  S2R R13, SR_CTAID.X ;  /* 0x00000000000d7919 */ /* 0x000e620000002500 */
[----:B------:R-:W-:Y:S01]  /*fb50*/  ISETP.NE.U32.AND P1, PT, RZ, UR6, PT ;  /* 0x00000006ff007c0c */ /* 0x000fe2000bf25070 */
[----:B------:R-:W-:Y:S01]  /*fb60*/  ULDC UR8, c[0x0][0x630] ;  /* 0x00018c0000087ab9 */ /* 0x000fe20000000800 */
[----:B------:R-:W-:Y:S01]  /*fb70*/  IMAD.MOV.U32 R2, RZ, RZ, R16 ;  /* 0x000000ffff027224 */ /* 0x000fe200078e0010 */
[----:B------:R-:W2:Y:S01]  /*fb80*/  S2R R12, SR_CTAID.Y ;  /* 0x00000000000c7919 */ /* 0x000ea20000002600 */
[----:B------:R-:W-:Y:S01]  /*fb90*/  ISETP.NE.AND.EX P1, PT, RZ, UR7, PT, P1 ;  /* 0x00000007ff007c0c */ /* 0x000fe2000bf25310 */
[----:B0-----:R-:W-:-:S12]  /*fba0*/  IMAD.MOV.U32 R3, RZ, RZ, R17 ;  /* 0x000000ffff037224 */ /* 0x001fd800078e0011 */
[----:B------:R-:W-:Y:S05]  /*fbb0*/  @!P1 BRA `(.L_x_313) ;  /* 0x0000000000289947 */ /* 0x000fea0003800000 */
[----:B------:R-:W-:Y:S02]  /*fbc0*/  ULDC UR5, c[0x0][0x634] ;  /* 0x00018d0000057ab9 */ /* 0x000fe40000000800 */
[----:B------:R-:W-:-:S05]  /*fbd0*/  IADD3 R7, P1, R16, UR5, RZ ;  /* 0x0000000510077c10 */ /* 0x000fca000ff3e0ff */
[----:B------:R-:W-:-:S04]  /*fbe0*/  IMAD.X R15, RZ, RZ, R17, P1 ;  /* 0x000000ffff0f7224 */ /* 0x000fc800008e0611 */
[----:B------:R-:W-:-:S04]  /*fbf0*/  IMAD.WIDE.U32 R4, R15, UR6, RZ ;  /* 0x000000060f047c25 */ /* 0x000fc8000f8e00ff */
[----:B------:R-:W-:-:S04]  /*fc00*/  IMAD.WIDE.U32 R4, P1, R7, UR7, R4 ;  /* 0x0000000707047c25 */ /* 0x000fc8000f820004 */
[----:B------:R-:W-:-:S04]  /*fc10*/  IMAD.WIDE.U32 R6, R7, UR6, RZ ;  /* 0x0000000607067c25 */ /* 0x000fc8000f8e00ff */
[----:B------:R-:W-:Y:S01]  /*fc20*/  IMAD.X R3, RZ, RZ, RZ, P1 ;  /* 0x000000ffff037224 */ /* 0x000fe200008e06ff */
[----:B------:R-:W-:Y:S01]  /*fc30*/  IADD3 RZ, P1, R7, R4, RZ ;  /* 0x0000000407ff7210 */ /* 0x000fe20007f3e0ff */
[----:B------:R-:W-:-:S04]  /*fc40*/  IMAD.MOV.U32 R2, RZ, RZ, R5 ;  /* 0x000000ffff027224 */ /* 0x000fc800078e0005 */
[----:B------:R-:W-:-:S08]  /*fc50*/  IMAD.WIDE.U32.X R2, R15, UR7, R2, P1 ;  /* 0x000000070f027c25 */ /* 0x000fd000088e0402 */
.L_x_313:
[--C-:B------:R-:W-:Y:S01]  /*fc60*/  SHF.R.U64 R6, R2, UR8, R3.reuse ;  /* 0x0000000802067c19 */ /* 0x100fe20008001203 */
[----:B------:R-:W-:Y:S01]  /*fc70*/  ULDC.64 UR6, c[0x0][0x620] ;  /* 0x0001880000067ab9 */ /* 0x000fe20000000a00 */
[----:B------:R-:W-:Y:S01]  /*fc80*/  SHF.R.U32.HI R2, RZ, UR8, R3 ;  /* 0x00000008ff027c19 */ /* 0x000fe20008011603 */
[----:B------:R-:W-:Y:S01]  /*fc90*/  IMAD.MOV.U32 R3, RZ, RZ, R17 ;  /* 0x000000ffff037224 */ /* 0x000fe200078e0011 */
[----:B------:R-:W-:Y:S01]  /*fca0*/  IADD3 R5, P1, RZ, -R6, RZ ;  /* 0x80000006ff057210 */ /* 0x000fe20007f3e0ff */
[----:B------:R-:W-:Y:S01]  /*fcb0*/  ULDC UR5, c[0x0][0x150] ;  /* 0x0000540000057ab9 */ /* 0x000fe20000000800 */
[----:B-1----:R-:W-:Y:S01]  /*fcc0*/  I2FP.F32.U32 R7, R13 ;  /* 0x0000000d00077245 */ /* 0x002fe20000201000 */
[----:B------:R-:W0:Y:S01]  /*fcd0*/  LDC R18, c[0x0][0x144] ;  /* 0x00005100ff127b82 */ /* 0x000e220000000800 */
[----:B------:R-:W-:Y:S01]  /*fce0*/  ULDC.64 UR8, c[0x0][0x640] ;  /* 0x0001900000087ab9 */ /* 0x000fe20000000a00 */
[----:B------:R-:W-:Y:S01]  /*fcf0*/  IMAD.X R2, RZ, RZ, ~R2, P1 ;  /* 0x000000ffff027224 */ /* 0x000fe200008e0e02 */
[----:B------:R-:W-:-:S03]  /*fd00*/  ISETP.NE.U32.AND P1, PT, RZ, UR8, PT ;  /* 0x00000008ff007c0c */ /* 0x000fc6000bf25070 */
[----:B------:R-:W-:Y:S01]  /*fd10*/  IMAD R4, R2, UR6, RZ ;  /* 0x0000000602047c24 */ /* 0x000fe2000f8e02ff */
[----:B------:R-:W-:Y:S01]  /*fd20*/  ISETP.NE.AND.EX P1, PT, RZ, UR9, PT, P1 ;  /* 0x00000009ff007c0c */ /* 0x000fe2000bf25310 */
[----:B------:R-:W-:Y:S01]  /*fd30*/  IMAD.MOV.U32 R2, RZ, RZ, R16 ;  /* 0x000000ffff027224 */ /* 0x000fe200078e0010 */
[----:B------:R-:W1:Y:S03]  /*fd40*/  LDC R15, c[0x0][0x148] ;  /* 0x00005200ff0f7b82 */ /* 0x000e660000000800 */
[----:B------:R-:W-:Y:S01]  /*fd50*/  IMAD.WIDE.U32 R2, R5, UR6, R2 ;  /* 0x0000000605027c25 */ /* 0x000fe2000f8e0002 */
[----:B------:R-:W-:-:S03]  /*fd60*/  ULDC UR6, c[0x0][0x154] ;  /* 0x0000550000067ab9 */ /* 0x000fc60000000800 */
[----:B------:R-:W-:Y:S02]  /*fd70*/  IMAD R5, R5, UR7, R4 ;  /* 0x0000000705057c24 */ /* 0x000fe4000f8e0204 */
[----:B------:R-:W-:Y:S01]  /*fd80*/  FMUL R4, R7, UR5 ;  /* 0x0000000507047c20 */ /* 0x000fe20008400000 */
[----:B------:R-:W-:Y:S01]  /*fd90*/  ULDC UR5, c[0x0][0x618] ;  /* 0x0001860000057ab9 */ /* 0x000fe20000000800 */
[----:B------:R-:W-:Y:S01]  /*fda0*/  ULDC UR7, c[0x0][0x608] ;  /* 0x0001820000077ab9 */ /* 0x000fe20000000800 */
[----:B------:R-:W-:-:S03]  /*fdb0*/  IMAD.IADD R3, R3, 0x1, R5 ;  /* 0x0000000103037824 */ /* 0x000fc600078e0205 */
[----:B------:R-:W3:Y:S02]  /*fdc0*/  F2I.U32.TRUNC.NTZ R4, R4 ;  /* 0x0000000400047305 */ /* 0x000ee4000020f000 */
[----:B------:R-:W-:Y:S02]  /*fdd0*/  SHF.R.U64 R7, R2, UR5, R3 ;  /* 0x0000000502077c19 */ /* 0x000fe40008001203 */
[----:B--2---:R-:W-:-:S05]  /*fde0*/  I2FP.F32.U32 R2, R12 ;  /* 0x0000000c00027245 */ /* 0x004fca0000201000 */
[----:B------:R-:W-:Y:S01]  /*fdf0*/  FMUL R5, R2, UR6 ;  /* 0x0000000602057c20 */ /* 0x000fe20008400000 */
[----:B------:R-:W-:Y:S01]  /*fe00*/  SHF.R.U32.HI R2, RZ, UR5, R3 ;  /* 0x00000005ff027c19 */ /* 0x000fe20008011603 */
[----:B------:R-:W-:Y:S02]  /*fe10*/  ULDC UR5, c[0x0][0x658] ;  /* 0x0001960000057ab9 */ /* 0x000fe40000000800 */
[----:B------:R2:W4:Y:S01]  /*fe20*/  F2I.U32.TRUNC.NTZ R17, R5 ;  /* 0x0000000500117305 */ /* 0x000522000020f000 */
[--C-:B------:R-:W-:Y:S02]  /*fe30*/  SHF.R.U64 R16, R7, UR7, R2.reuse ;  /* 0x0000000707107c19 */ /* 0x100fe40008001202 */
[----:B------:R-:W-:Y:S01]  /*fe40*/  SHF.R.U32.HI R3, RZ, UR7, R2 ;  /* 0x00000007ff037c19 */ /* 0x000fe20008011602 */
[----:B---3--:R-:W-:-:S03]  /*fe50*/  IMAD.MOV R2, RZ, RZ, -R4 ;  /* 0x000000ffff027224 */ /* 0x008fc600078e0a04 */
[----:B------:R-:W-:Y:S01]  /*fe60*/  SHF.R.U64 R14, R16, UR5, R3 ;  /* 0x00000005100e7c19 */ /* 0x000fe20008001203 */
[----:B0-----:R-:W-:Y:S01]  /*fe70*/  IMAD R18, R18, R2, R13 ;  /* 0x0000000212127224 */ /* 0x001fe200078e020d */
[----:B------:R-:W-:-:S03]  /*fe80*/  SHF.R.U32.HI R4, RZ, UR5, R3 ;  /* 0x00000005ff047c19 */ /* 0x000fc60008011603 */
[----:B------:R-:W-:Y:S02]  /*fe90*/  IMAD.MOV.U32 R2, RZ, RZ, R14 ;  /* 0x000000ffff027224 */ /* 0x000fe400078e000e */
[----:B------:R-:W-:Y:S01]  /*fea0*/  IMAD.MOV.U32 R3, RZ, RZ, R4 ;  /* 0x000000ffff037224 */ /* 0x000fe200078e0004 */
[----:B--2-4-:R-:W-:Y:S06]  /*feb0*/  @!P1 BRA `(.L_x_314) ;  /* 0x0000000000289947 */ /* 0x014fec0003800000 */
[----:B------:R-:W-:Y:S02]  /*fec0*/  ULDC UR5, c[0x0][0x64c] ;  /* 0x0001930000057ab9 */ /* 0x000fe40000000800 */
[----:B------:R-:W-:-:S05]  /*fed0*/  IADD3 R3, P1, R14, UR5, RZ ;  /* 0x000000050e037c10 */ /* 0x000fca000ff3e0ff */
[----:B------:R-:W-:-:S04]  /*fee0*/  IMAD.X R13, RZ, RZ, R4, P1 ;  /* 0x000000ffff0d7224 */ /* 0x000fc800008e0604 */
[----:B------:R-:W-:-:S04]  /*fef0*/  IMAD.WIDE.U32 R4, R13, UR8, RZ ;  /* 0x000000080d047c25 */ /* 0x000fc8000f8e00ff */
[----:B------:R-:W-:-:S04]  /*ff00*/  IMAD.WIDE.U32 R4, P1, R3, UR9, R4 ;  /* 0x0000000903047c25 */ /* 0x000fc8000f820004 */
[----:B------:R-:W-:-:S04]  /*ff10*/  IMAD.WIDE.U32 R2, R3, UR8, RZ ;  /* 0x0000000803027c25 */ /* 0x000fc8000f8e00ff */
[----:B------:R-:W-:Y:S01]  /*ff20*/  IMAD.MOV.U32 R2, RZ, RZ, R5 ;  /* 0x000000ffff027224 */ /* 0x000fe200078e0005 */
[----:B------:R-:W-:Y:S01]  /*ff30*/  IADD3 RZ, P4, R3, R4, RZ ;  /* 0x0000000403ff7210 */ /* 0x000fe20007f9e0ff */
[----:B------:R-:W-:-:S04]  /*ff40*/  IMAD.X R3, RZ, RZ, RZ, P1 ;  /* 0x000000ffff037224 */ /* 0x000fc800008e06ff */
[----:B------:R-:W-:-:S08]  /*ff50*/  IMAD.WIDE.U32.X R2, R13, UR9, R2, P4 ;  /* 0x000000090d027c25 */ /* 0x000fd0000a0e0402 */
.L_x_314:
[----:B------:R-:W-:Y:S01]  /*ff60*/  ULDC UR5, c[0x0][0x648] ;  /* 0x0001920000057ab9 */ /* 0x000fe20000000800 */
[----:B------:R-:W-:Y:S01]  /*ff70*/  LOP3.LUT R16, R16, UR19, RZ, 0xc0, !PT ;  /* 0x0000001310107c12 */ /* 0x000fe2000f8ec0ff */
[----:B------:R-:W-:Y:S01]  /*ff80*/  IMAD.MOV R17, RZ, RZ, -R17 ;  /* 0x000000ffff117224 */ /* 0x000fe200078e0a11 */
[----:B------:R-:W-:Y:S01]  /*ff90*/  SHF.R.U64 R3, R2, UR5, R3 ;  /* 0x0000000502037c19 */ /* 0x000fe20008001203 */
[----:B------:R-:W-:Y:S01]  /*ffa0*/  ULDC UR5, c[0x0][0x638] ;  /* 0x00018e0000057ab9 */ /* 0x000fe20000000800 */
[----:B------:R-:W-:Y:S01]  /*ffb0*/  LOP3.LUT R7, R7, UR4, RZ, 0xc0, !PT ;  /* 0x0000000407077c12 */ /* 0x000fe2000f8ec0ff */
[----:B-1----:R-:W-:Y:S01]  /*ffc0*/  @P2 IMAD R18, R15, R17, R12 ;  /* 0x000000110f122224 */ /* 0x002fe200078e020c */
[----:B------:R-:W-:Y:S01]  /*ffd0*/  ULDC UR6, c[0x0][0x610] ;  /* 0x0001840000067ab9 */ /* 0x000fe20000000800 */
[----:B------:R-:W-:Y:S02]  /*ffe0*/  IMAD.MOV R5, RZ, RZ, -R3 ;  /* 0x000000ffff057224 */ /* 0x000fe400078e0a03 */
[----:B------:R-:W-:-:S02]  /*fff0*/  IMAD R3, R3, UR22, R16 ;  /* 0x0000001603037c24 */ /* 0x000fc4000f8e0210 */
[----:B------:R-:W-:Y:S01]  /*10000*/  IMAD R14, R5, UR5, R14 ;  /* 0x00000005050e7c24 */ /* 0x000fe2000f8e020e */
[----:B------:R-:W-:Y:S01]  /*10010*/  ULDC UR5, c[0x0][0x600] ;  /* 0x0001800000057ab9 */ /* 0x000fe20000000800 */
[----:B------:R-:W-:Y:S02]  /*10020*/  IMAD R3, R3, UR6, R18 ;  /* 0x0000000603037c24 */ /* 0x000fe4000f8e0212 */
[----:B------:R-:W-:Y:S02]  /*10030*/  IMAD R14, R14, UR5, R7 ;  /* 0x000000050e0e7c24 */ /* 0x000fe4000f8e0207 */
[----:B------:R-:W-:-:S03]  /*10040*/  IMAD.MOV.U32 R2, RZ, RZ, 0x1 ;  /* 0x00000001ff027424 */ /* 0x000fc600078e00ff */
[----:B------:R-:W-:Y:S02]  /*10050*/  SEL R4, R14, R3, !P2 ;  /* 0x000000030e047207 */ /* 0x000fe40005000000 */
[----:B------:R-:W-:-:S03]  /*10060*/  SEL R3, R3, R14, !P2 ;  /* 0x0000000e03037207 */ /* 0x000fc60005000000 */
[----:B------:R1:W-:Y:S04]  /*10070*/  STL [R1+0x90], R4 ;  /* 0x0000900401007387 */ /* 0x0003e80000100800 */
[----:B------:R1:W-:Y:S04]  /*10080*/  STL [R1+0x7c], R6 ;  /* 0x00007c0601007387 */ /* 0x0003e80000100800 */
[----:B------:R1:W-:Y:S02]  /*10090*/  STL [R1+0x8c], R3 ;  /* 0x00008c0301007387 */ /* 0x0003e40000100800 */
.L_x_312:
[----:B------:R-:W-:Y:S05]  /*100a0*/  BSYNC B1 ;  /* 0x0000000000017941 */ /* 0x000fea0003800000 */
.L_x_311:
[----:B------:R-:W-:-:S13]  /*100b0*/  LOP3.LUT P1, RZ, R2, 0xff, RZ, 0xc0, !PT ;  /* 0x000000ff02ff7812 */ /* 0x000fda000782c0ff */
[----:B------:R-:W-:Y:S05]  /*100c0*/  @P1 BRA `(.L_x_315) ;  /* 0xfffffff400001947 */ /* 0x000fea000383ffff */
[----:B------:R-:W-:Y:S05]  /*100d0*/  BSYNC B0 ;  /* 0x0000000000007941 */ /* 0x000fea0003800000 */
.L_x_303:
[----:B------:R-:W-:-:S03]  /*100e0*/  UMOV UR5, 0xffffffff ;  /* 0xffffffff00057882 */ /* 0x000fc60000000000 */
[----:B------:R-:W-:Y:S05]  /*100f0*/  BRA.DIV UR5, `(.L_x_316) ;  /* 0x0000000e05e07947 */ /* 0x000fea000b800000 */
[----:B------:R-:W-:-:S13]  /*10100*/  ELECT P0, URZ, PT ;  /* 0x00000000003f782f */ /* 0x000fda0003800000 */
.L_x_350:
[----:B------:R-:W-:Y:S04]  /*10110*/  BSSY B0, `(.L_x_317) ;  /* 0x00000ce000007945 */ /* 0x000fe80003800000 */
[----:B------:R-:W-:Y:S05]  /*10120*/  @!P0 BRA `(.L_x_318) ;  /* 0x0000000c00308947 */ /* 0x000fea0003800000 */
[----:B------:R-:W-:-:S04]  /*10130*/  ULOP3.LUT UR5, UR13, 0x2, URZ, 0xfc, !UPT ;  /* 0x000000020d057892 */ /* 0x000fc8000f8efc3f */
[----:B------:R-:W-:-:S06]  /*10140*/  UISETP.NE.AND UP0, UPT, UR5, 0x3, UPT ;  /* 0x000000030500788c */ /* 0x000fcc000bf05270 */
[----:B------:R-:W-:-:S13]  /*10150*/  PLOP3.LUT P0, PT, PT, PT, UP0, 0x80, 0x0 ;  /* 0x000000000000781c */ /* 0x000fda0003f0f008 */
[----:B------:R-:W-:Y:S05]  /*10160*/  @!P0 BRA `(.L_x_319) ;  /* 0x0000000000048947 */ /* 0x000fea0003800000 */
[----:B------:R-:W-:Y:S01]  /*10170*/  BPT.TRAP 0x1 ;  /* 0x000000040000795c */ /* 0x000fe20000300000 */
.L_x_319:
[----:B01----:R-:W0:Y:S01]  /*10180*/  S2R R3, SR_CgaCtaId ;  /* 0x0000000000037919 */ /* 0x003e220000008800 */
[----:B------:R-:W-:-:S04]  /*10190*/  MOV R2, 0x400 ;  /* 0x0000040000027802 */ /* 0x000fc80000000f00 */
[----:B0-----:R-:W-:Y:S02]  /*101a0*/  LEA R3, R3, R2, 0x18 ;  /* 0x0000000203037211 */ /* 0x001fe400078ec0ff */
[----:B------:R-:W-:-:S03]  /*101b0*/  SHF.L.U32 R2, R0, 0x1f, RZ ;  /* 0x0000001f00027819 */ /* 0x000fc600000006ff */
[----:B------:R-:W-:-:S04]  /*101c0*/  VIADD R3, R3, 0xb0 ;  /* 0x000000b003037836 */ /* 0x000fc80000000000 */
[C---:B------:R-:W-:Y:S02]  /*101d0*/  IMAD R7, R8.reuse, 0x8, R3 ;  /* 0x0000000808077824 */ /* 0x040fe400078e0203 */
[----:B------:R-:W-:Y:S02]  /*101e0*/  VIADD R8, R8, 0x1 ;  /* 0x0000000108087836 */ /* 0x000fe40000000000 */
[----:B------:R-:W0:Y:S03]  /*101f0*/  SYNCS.PHASECHK.TRANS64.TRYWAIT P0, [R7+URZ], R2 ;  /* 0x00000002070075a7 */ /* 0x000e26000800017f */
[----:B------:R-:W-:-:S04]  /*10200*/  ISETP.NE.AND P1, PT, R8, 0x16, PT ;  /* 0x000000160800780c */ /* 0x000fc80003f25270 */
[----:B------:R-:W-:Y:S02]  /*10210*/  SEL R5, RZ, 0x1, P1 ;  /* 0x00000001ff057807 */ /* 0x000fe40000800000 */
[----:B------:R-:W-:Y:S02]  /*10220*/  SEL R8, R8, RZ, P1 ;  /* 0x000000ff08087207 */ /* 0x000fe40000800000 */
[----:B------:R-:W-:-:S03]  /*10230*/  LOP3.LUT R5, R0, R5, RZ, 0x3c, !PT ;  /* 0x0000000500057212 */ /* 0x000fc600078e3cff */
[----:B------:R-:W-:Y:S01]  /*10240*/  IMAD R9, R8, 0x8, R3 ;  /* 0x0000000808097824 */ /* 0x000fe200078e0203 */
[----:B------:R-:W-:Y:S01]  /*10250*/  SHF.L.U32 R4, R5, 0x1f, RZ ;  /* 0x0000001f05047819 */ /* 0x000fe200000006ff */
[----:B0-----:R-:W-:Y:S06]  /*10260*/  @!P0 BRA `(.L_x_320) ;  /* 0x0000000c00a88947 */ /* 0x001fec0003800000 */
.L_x_351:
[----:B------:R-:W1:Y:S01]  /*10270*/  SYNCS.PHASECHK.TRANS64.TRYWAIT P0, [R9+URZ], R4 ;  /* 0x00000004090075a7 */ /* 0x000e62000800017f */
[----:B------:R-:W-:-:S05]  /*10280*/  VIADD R0, R8, 0x1 ;  /* 0x0000000108007836 */ /* 0x000fca0000000000 */
[----:B------:R-:W-:-:S04]  /*10290*/  ISETP.NE.AND P1, PT, R0, 0x16, PT ;  /* 0x000000160000780c */ /* 0x000fc80003f25270 */
[----:B0-----:R-:W-:Y:S02]  /*102a0*/  SEL R2, RZ, 0x1, P1 ;  /* 0x00000001ff027807 */ /* 0x001fe40000800000 */
[----:B------:R-:W-:Y:S02]  /*102b0*/  SEL R0, R0, RZ, P1 ;  /* 0x000000ff00007207 */ /* 0x000fe40000800000 */
[----:B------:R-:W-:-:S03]  /*102c0*/  LOP3.LUT R7, R5, R2, RZ, 0x3c, !PT ;  /* 0x0000000205077212 */ /* 0x000fc600078e3cff */
[----:B------:R-:W-:Y:S01]  /*102d0*/  IMAD R6, R0, 0x8, R3 ;  /* 0x0000000800067824 */ /* 0x000fe200078e0203 */
[----:B------:R-:W-:Y:S01]  /*102e0*/  SHF.L.U32 R5, R7, 0x1f, RZ ;  /* 0x0000001f07057819 */ /* 0x000fe200000006ff */
[----:B-1----:R-:W-:Y:S06]  /*102f0*/  @!P0 BRA `(.L_x_321) ;  /* 0x0000000c00988947 */ /* 0x002fec0003800000 */
.L_x_352:
[----:B------:R-:W1:Y:S01]  /*10300*/  SYNCS.PHASECHK.TRANS64.TRYWAIT P0, [R6+URZ], R5 ;  /* 0x00000005060075a7 */ /* 0x000e62000800017f */
[----:B------:R-:W-:-:S05]  /*10310*/  VIADD R0, R0, 0x1 ;  /* 0x0000000100007836 */ /* 0x000fca0000000000 */
[----:B------:R-:W-:-:S04]  /*10320*/  ISETP.NE.AND P1, PT, R0, 0x16, PT ;  /* 0x000000160000780c */ /* 0x000fc80003f25270 */
[----:B------:R-:W-:Y:S02]  /*10330*/  SEL R2, RZ, 0x1, P1 ;  /* 0x00000001ff027807 */ /* 0x000fe40000800000 */
[----:B------:R-:W-:Y:S02]  /*10340*/  SEL R0, R0, RZ, P1 ;  /* 0x000000ff00007207 */ /* 0x000fe40000800000 */
[----:B------:R-:W-:-:S03]  /*10350*/  LOP3.LUT R7, R7, R2, RZ, 0x3c, !PT ;  /* 0x0000000207077212 */ /* 0x000fc600078e3cff */
[----:B0-----:R-:W-:Y:S01]  /*10360*/  IMAD R9, R0, 0x8, R3 ;  /* 0x0000000800097824 */ /* 0x001fe200078e0203 */
[----:B------:R-:W-:Y:S01]  /*10370*/  SHF.L.U32 R4, R7, 0x1f, RZ ;  /* 0x0000001f07047819 */ /* 0x000fe200000006ff */
[----:B-1----:R-:W-:Y:S06]  /*10380*/  @!P0 BRA `(.L_x_322) ;  /* 0x0000000c00888947 */ /* 0x002fec0003800000 */
.L_x_353:
        /* <DEDUP_REMOVED lines=9> */
.L_x_354:
        /* <DEDUP_REMOVED lines=9> */
.L_x_355:
        /* <DEDUP_REMOVED lines=9> */
.L_x_356:
        /* <DEDUP_REMOVED lines=9> */
.L_x_357:
        /* <DEDUP_REMOVED lines=9> */
.L_x_358:
        /* <DEDUP_REMOVED lines=9> */
.L_x_359:
        /* <DEDUP_REMOVED lines=9> */
.L_x_360:
        /* <DEDUP_REMOVED lines=9> */
.L_x_361:
        /* <DEDUP_REMOVED lines=9> */
.L_x_362:
        /* <DEDUP_REMOVED lines=9> */
.L_x_363:
        /* <DEDUP_REMOVED lines=9> */
.L_x_364:
        /* <DEDUP_REMOVED lines=9> */
.L_x_365:
        /* <DEDUP_REMOVED lines=9> */
.L_x_366:
        /* <DEDUP_REMOVED lines=9> */
.L_x_367:
        /* <DEDUP_REMOVED lines=9> */
.L_x_368:
        /* <DEDUP_REMOVED lines=9> */
.L_x_369:
        /* <DEDUP_REMOVED lines=9> */
.L_x_370:
[----:B------:R-:W1:Y:S01]  /*10d20*/  SYNCS.PHASECHK.TRANS64.TRYWAIT P0, [R6+URZ], R5 ;  /* 0x00000005060075a7 */ /* 0x000e62000800017f */
[----:B------:R-:W-:-:S05]  /*10d30*/  VIADD R0, R0, 0x1 ;  /* 0x0000000100007836 */ /* 0x000fca0000000000 */
[----:B------:R-:W-:-:S04]  /*10d40*/  ISETP.NE.AND P1, PT, R0, 0x16, PT ;  /* 0x000000160000780c */ /* 0x000fc80003f25270 */
[----:B------:R-:W-:Y:S02]  /*10d50*/  SEL R2, RZ, 0x1, P1 ;  /* 0x00000001ff027807 */ /* 0x000fe40000800000 */
[----:B------:R-:W-:Y:S02]  /*10d60*/  SEL R0, R0, RZ, P1 ;  /* 0x000000ff00007207 */ /* 0x000fe40000800000 */
[----:B------:R-:W-:Y:S01]  /*10d70*/  LOP3.LUT R2, R7, R2, RZ, 0x3c, !PT ;  /* 0x0000000207027212 */ /* 0x000fe200078e3cff */
[----:B-1----:R-:W-:Y:S06]  /*10d80*/  @!P0 BRA `(.L_x_340) ;  /* 0x0000000800708947 */ /* 0x002fec0003800000 */
.L_x_371:
[----:B------:R-:W-:Y:S01]  /*10d90*/  IMAD R3, R0, 0x8, R3 ;  /* 0x0000000800037824 */ /* 0x000fe200078e0203 */
[----:B------:R-:W-:-:S07]  /*10da0*/  SHF.L.U32 R0, R2, 0x1f, RZ ;  /* 0x0000001f02007819 */ /* 0x000fce00000006ff */
.L_x_341:
[----:B--2---:R2:W3:Y:S02]  /*10db0*/  SYNCS.PHASECHK.TRANS64.TRYWAIT P0, [R3+URZ], R0 ;  /* 0x00000000030075a7 */ /* 0x0044e4000800017f */
[----:B---3--:R-:W-:Y:S05]  /*10dc0*/  @!P0 NANOSLEEP.SYNCS 0x989680 ;  /* 0x009896800000895d */ /* 0x008fea0003900000 */
[----:B------:R-:W3:Y:S02]  /*10dd0*/  @!P0 SYNCS.PHASECHK.TRANS64 P0, [R3+URZ], R0 ;  /* 0x00000000030085a7 */ /* 0x000ee4000800007f */
[----:B---3--:R-:W-:Y:S05]  /*10de0*/  @!P0 BRA `(.L_x_341) ;  /* 0xfffffffc00f08947 */ /* 0x008fea000383ffff */
.L_x_318:
[----:B------:R-:W-:Y:S05]  /*10df0*/  BSYNC B0 ;  /* 0x0000000000007941 */ /* 0x000fea0003800000 */
.L_x_317:
[----:B------:R-:W-:Y:S05]  /*10e00*/  EXIT ;  /* 0x000000000000794d */ /* 0x000fea0003800000 */
.L_x_20:
[----:B----4-:R-:W-:-:S04]  /*10e10*/  IMAD.U32 R3, RZ, RZ, UR17 ;  /* 0x00000011ff037e24 */ /* 0x010fc8000f8e00ff */
[----:B------:R4:W0:Y:S03]  /*10e20*/  SYNCS.PHASECHK.TRANS64.TRYWAIT P0, [R3+URZ+-0x8], R0 ;  /* 0xfffff800030075a7 */ /* 0x000826000800017f */
[----:B0-----:R-:W-:Y:S05]  /*10e30*/  @!P0 NANOSLEEP.SYNCS 0x989680 ;  /* 0x009896800000895d */ /* 0x001fea0003900000 */
[----:B------:R-:W0:Y:S02]  /*10e40*/  @!P0 SYNCS.PHASECHK.TRANS64 P0, [R3+URZ+-0x8], R0 ;  /* 0xfffff800030085a7 */ /* 0x000e24000800007f */
[----:B0-----:R-:W-:Y:S05]  /*10e50*/  @!P0 BRA `(.L_x_20) ;  /* 0xfffffffc00ec8947 */ /* 0x001fea000383ffff */
[----:B------:R-:W-:Y:S05]  /*10e60*/  BRA `(.L_x_342) ;  /* 0xffffff0c000c7947 */ /* 0x000fea000383ffff */
.L_x_25:
[----:B-1----:R-:W-:-:S04]  /*10e70*/  IMAD.U32 R3, RZ, RZ, UR6 ;  /* 0x00000006ff037e24 */ /* 0x002fc8000f8e00ff */
[----:B------:R1:W2:Y:S03]  /*10e80*/  SYNCS.PHASECHK.TRANS64.TRYWAIT P0, [R3+URZ], R0 ;  /* 0x00000000030075a7 */ /* 0x0002a6000800017f */
[----:B--2---:R-:W-:Y:S05]  /*10e90*/  @!P0 NANOSLEEP.SYNCS 0x989680 ;  /* 0x009896800000895d */ /* 0x004fea0003900000 */
[----:B------:R-:W2:Y:S02]  /*10ea0*/  @!P0 SYNCS.PHASECHK.TRANS64 P0, [R3+URZ], R0 ;  /* 0x00000000030085a7 */ /* 0x000ea4000800007f */
[----:B--2---:R-:W-:Y:S05]  /*10eb0*/  @!P0 BRA `(.L_x_25) ;  /* 0xfffffffc00ec8947 */ /* 0x004fea000383ffff */
[----:B------:R-:W-:Y:S05]  /*10ec0*/  BRA `(.L_x_24) ;  /* 0xffffff1400787947 */ /* 0x000fea000383ffff */
.L_x_31:
[----:B-----5:R1:W-:Y:S02]  /*10ed0*/  STL [R1+0xa4], R0 ;  /* 0x0000a40001007387 */ /* 0x0203e40000100800 */
[----:B-1----:R-:W-:-:S04]  /*10ee0*/  IMAD.U32 R0, RZ, RZ, UR9 ;  /* 0x00000009ff007e24 */ /* 0x002fc8000f8e00ff */
[----:B------:R1:W3:Y:S03]  /*10ef0*/  SYNCS.PHASECHK.TRANS64.TRYWAIT P0, [R0+URZ], R229 ;  /* 0x000000e5000075a7 */ /* 0x0002e6000800017f */
[----:B---3--:R-:W-:Y:S05]  /*10f00*/  @!P0 NANOSLEEP.SYNCS 0x989680 ;  /* 0x009896800000895d */ /* 0x008fea0003900000 */
[----:B------:R1:W3:Y:S02]  /*10f10*/  @!P0 SYNCS.PHASECHK.TRANS64 P0, [R0+URZ], R229 ;  /* 0x000000e5000085a7 */ /* 0x0002e4000800007f */
[----:B-1----:R1:W5:Y:S02]  /*10f20*/  LDL.LU R0, [R1+0xa4] ;  /* 0x0000a40001007983 */ /* 0x0023640000300800 */
[----:B-1-3--:R-:W-:Y:S05]  /*10f30*/  @!P0 BRA `(.L_x_31) ;  /* 0xfffffffc00e48947 */ /* 0x00afea000383ffff */
[----:B------:R-:W-:Y:S05]  /*10f40*/  BRA `(.L_x_30) ;  /* 0xffffff2400cc7947 */ /* 0x000fea000383ffff */
.L_x_39:
[----:B0-----:R-:W-:-:S04]  /*10f50*/  IMAD.U32 R25, RZ, RZ, UR17 ;  /* 0x00000011ff197e24 */ /* 0x001fc8000f8e00ff */
[----:B------:R0:W3:Y:S03]  /*10f60*/  SYNCS.PHASECHK.TRANS64.TRYWAIT P0, [R25+URZ+0x8], R24 ;  /* 0x00000818190075a7 */ /* 0x0000e6000800017f */
[----:B---3--:R-:W-:Y:S05]  /*10f70*/  @!P0 NANOSLEEP.SYNCS 0x989680 ;  /* 0x009896800000895d */ /* 0x008fea0003900000 */
[----:B------:R-:W3:Y:S02]  /*10f80*/  @!P0 SYNCS.PHASECHK.TRANS64 P0, [R25+URZ+0x8], R24 ;  /* 0x00000818190085a7 */ /* 0x000ee4000800007f */
[----:B---3--:R-:W-:Y:S05]  /*10f90*/  @!P0 BRA `(.L_x_39) ;  /* 0xfffffffc00ec8947 */ /* 0x008fea000383ffff */
[----:B------:R-:W-:Y:S05]  /*10fa0*/  BRA `(.L_x_343) ;  /* 0xffffff4800d07947 */ /* 0x000fea000383ffff */
.L_x_304:
[----:B------:R-:W-:Y:S01]  /*10fb0*/  BSSY B1, `(.L_x_344) ;  /* 0x0000006000017945 */ /* 0x000fe20003800000 */
[----:B------:R-:W-:-:S07]  /*10fc0*/  IMAD.MOV.U32 R2, RZ, RZ, -0x1 ;  /* 0xffffffffff027424 */ /* 0x000fce00078e00ff */
[----:B------:R-:W-:Y:S05]  /*10fd0*/  WARPSYNC.COLLECTIVE R2, `(.L_x_345) ;  /* 0x00000000020c7348 */ /* 0x000fea0003c00000 */
[----:B------:R-:W-:Y:S02]  /*10fe0*/  ELECT P1, UR62, PT ;  /* 0x00000000003e782f */ /* 0x000fe40003820000 */
[----:B------:R-:W-:Y:S01]  /*10ff0*/  MOV R2, UR62 ;  /* 0x0000003e00027c02 */ /* 0x000fe20008000f00 */
[----:B------:R-:W-:Y:S10]  /*11000*/  ENDCOLLECTIVE ;  /* 0x000000000000791b */ /* 0x000ff40003800000 */
.L_x_345:
[----:B------:R-:W-:Y:S05]  /*11010*/  BSYNC B1 ;  /* 0x0000000000017941 */ /* 0x000fea0003800000 */
.L_x_344:
[----:B------:R-:W-:Y:S05]  /*11020*/  BRA `(.L_x_346) ;  /* 0xffffffe400347947 */ /* 0x000fea000383ffff */
.L_x_307:
[----:B0-----:R0:W1:Y:S02]  /*11030*/  SYNCS.PHASECHK.TRANS64.TRYWAIT P1, [R12+URZ+0xb0], R3 ;  /* 0x0000b0030c0075a7 */ /* 0x001064000802017f */
[----:B-1----:R-:W-:Y:S05]  /*11040*/  @!P1 NANOSLEEP.SYNCS 0x989680 ;  /* 0x009896800000995d */ /* 0x002fea0003900000 */
[----:B------:R-:W1:Y:S02]  /*11050*/  @!P1 SYNCS.PHASECHK.TRANS64 P1, [R12+URZ+0xb0], R3 ;  /* 0x0000b0030c0095a7 */ /* 0x000e64000802007f */
[----:B-1----:R-:W-:Y:S05]  /*11060*/  @!P1 BRA `(.L_x_307) ;  /* 0xfffffffc00f09947 */ /* 0x002fea000383ffff */
[----:B------:R-:W-:Y:S05]  /*11070*/  BRA `(.L_x_347) ;  /* 0xffffffe400707947 */ /* 0x000fea000383ffff */
.L_x_316:
[----:B------:R-:W-:Y:S01]  /*11080*/  BSSY B0, `(.L_x_348) ;  /* 0x0000006000007945 */ /* 0x000fe20003800000 */
[----:B------:R-:W-:-:S07]  /*11090*/  IMAD.MOV.U32 R2, RZ, RZ, -0x1 ;  /* 0xffffffffff027424 */ /* 0x000fce00078e00ff */
[----:B01----:R-:W-:Y:S05]  /*110a0*/  WARPSYNC.COLLECTIVE R2, `(.L_x_349) ;  /* 0x00000000020c7348 */ /* 0x003fea0003c00000 */
[----:B------:R-:W-:Y:S02]  /*110b0*/  ELECT P1, UR62, PT ;  /* 0x00000000003e782f */ /* 0x000fe40003820000 */
[----:B------:R-:W-:Y:S01]  /*110c0*/  MOV R2, UR62 ;  /* 0x0000003e00027c02 */ /* 0x000fe20008000f00 */
[----:B01----:R-:W-:Y:S10]  /*110d0*/  ENDCOLLECTIVE ;  /* 0x000000000000791b */ /* 0x003ff40003800000 */
.L_x_349:
[----:B------:R-:W-:Y:S05]  /*110e0*/  BSYNC B0 ;  /* 0x0000000000007941 */ /* 0x000fea0003800000 */
.L_x_348:
[----:B------:R-:W-:Y:S01]  /*110f0*/  PLOP3.LUT P0, PT, P1, PT, PT, 0x80, 0x0 ;  /* 0x000000000000781c */ /* 0x000fe20000f0f070 */
[----:B------:R-:W-:-:S12]  /*11100*/  BRA `(.L_x_350) ;  /* 0xfffffff000007947 */ /* 0x000fd8000383ffff */
.L_x_320:
[----:B0-----:R0:W1:Y:S02]  /*11110*/  SYNCS.PHASECHK.TRANS64.TRYWAIT P0, [R7+URZ], R2 ;  /* 0x00000002070075a7 */ /* 0x001064000800017f */
[----:B-1----:R-:W-:Y:S05]  /*11120*/  @!P0 NANOSLEEP.SYNCS 0x989680 ;  /* 0x009896800000895d */ /* 0x002fea0003900000 */
[----:B------:R-:W1:Y:S02]  /*11130*/  @!P0 SYNCS.PHASECHK.TRANS64 P0, [R7+URZ], R2 ;  /* 0x00000002070085a7 */ /* 0x000e64000800007f */
[----:B-1----:R-:W-:Y:S05]  /*11140*/  @!P0 BRA `(.L_x_320) ;  /* 0xfffffffc00f08947 */ /* 0x002fea000383ffff */
[----:B------:R-:W-:Y:S05]  /*11150*/  BRA `(.L_x_351) ;  /* 0xfffffff000447947 */ /* 0x000fea000383ffff */
.L_x_321:
[----:B0-----:R0:W1:Y:S02]  /*11160*/  SYNCS.PHASECHK.TRANS64.TRYWAIT P0, [R9+URZ], R4 ;  /* 0x00000004090075a7 */ /* 0x001064000800017f */
[----:B-1----:R-:W-:Y:S05]  /*11170*/  @!P0 NANOSLEEP.SYNCS 0x989680 ;  /* 0x009896800000895d */ /* 0x002fea0003900000 */
[----:B------:R-:W1:Y:S02]  /*11180*/  @!P0 SYNCS.PHASECHK.TRANS64 P0, [R9+URZ], R4 ;  /* 0x00000004090085a7 */ /* 0x000e64000800007f */
[----:B-1----:R-:W-:Y:S05]  /*11190*/  @!P0 BRA `(.L_x_321) ;  /* 0xfffffffc00f08947 */ /* 0x002fea000383ffff */
[----:B------:R-:W-:Y:S05]  /*111a0*/  BRA `(.L_x_352) ;  /* 0xfffffff000547947 */ /* 0x000fea000383ffff */
.L_x_322:
[----:B0-----:R0:W1:Y:S02]  /*111b0*/  SYNCS.PHASECHK.TRANS64.TRYWAIT P0, [R6+URZ], R5 ;  /* 0x00000005060075a7 */ /* 0x001064000800017f */
[----:B-1----:R-:W-:Y:S05]  /*111c0*/  @!P0 NANOSLEEP.SYNCS 0x989680 ;  /* 0x009896800000895d */ /* 0x002fea0003900000 */
[----:B------:R-:W1:Y:S02]  /*111d0*/  @!P0 SYNCS.PHASECHK.TRANS64 P0, [R6+URZ], R5 ;  /* 0x00000005060085a7 */ /* 0x000e64000800007f */
[----:B-1----:R-:W-:Y:S05]  /*111e0*/  @!P0 BRA `(.L_x_322) ;  /* 0xfffffffc00f08947 */ /* 0x002fea000383ffff */
[----:B------:R-:W-:Y:S05]  /*111f0*/  BRA `(.L_x_353) ;  /* 0xfffffff000647947 */ /* 0x000fea000383ffff */
.L_x_323:
[----:B0-----:R0:W1:Y:S02]  /*11200*/  SYNCS.PHASECHK.TRANS64.TRYWAIT P0, [R9+URZ], R4 ;  /* 0x00000004090075a7 */ /* 0x001064000800017f */
[----:B-1----:R-:W-:Y:S05]  /*11210*/  @!P0 NANOSLEEP.SYNCS 0x989680 ;  /* 0x009896800000895d */ /* 0x002fea0003900000 */
[----:B------:R-:W1:Y:S02]  /*11220*/  @!P0 SYNCS.PHASECHK.TRANS64 P0, [R9+URZ], R4 ;  /* 0x00000004090085a7 */ /* 0x000e64000800007f */
[----:B-1----:R-:W-:Y:S05]  /*11230*/  @!P0 BRA `(.L_x_323) ;  /* 0xfffffffc00f08947 */ /* 0x002fea000383ffff */
[----:B------:R-:W-:Y:S05]  /*11240*/  BRA `(.L_x_354) ;  /* 0xfffffff000747947 */ /* 0x000fea000383ffff */
.L_x_324:
[----:B0-----:R0:W1:Y:S02]  /*11250*/  SYNCS.PHASECHK.TRANS64.TRYWAIT P0, [R6+URZ], R5 ;  /* 0x00000005060075a7 */ /* 0x001064000800017f */
[----:B-1----:R-:W-:Y:S05]  /*11260*/  @!P0 NANOSLEEP.SYNCS 0x989680 ;  /* 0x009896800000895d */ /* 0x002fea0003900000 */
[----:B------:R-:W1:Y:S02]  /*11270*/  @!P0 SYNCS.PHASECHK.TRANS64 P0, [R6+URZ], R5 ;  /* 0x00000005060085a7 */ /* 0x000e64000800007f */
[----:B-1----:R-:W-:Y:S05]  /*11280*/  @!P0 BRA `(.L_x_324) ;  /* 0xfffffffc00f08947 */ /* 0x002fea000383ffff */
[----:B------:R-:W-:Y:S05]  /*11290*/  BRA `(.L_x_355) ;  /* 0xfffffff000847947 */ /* 0x000fea000383ffff */
.L_x_325:
[----:B0-----:R0:W1:Y:S02]  /*112a0*/  SYNCS.PHASECHK.TRANS64.TRYWAIT P0, [R9+URZ], R4 ;  /* 0x00000004090075a7 */ /* 0x001064000800017f */
[----:B-1----:R-:W-:Y:S05]  /*112b0*/  @!P0 NANOSLEEP.SYNCS 0x989680 ;  /* 0x009896800000895d */ /* 0x002fea0003900000 */
[----:B------:R-:W1:Y:S02]  /*112c0*/  @!P0 SYNCS.PHASECHK.TRANS64 P0, [R9+URZ], R4 ;  /* 0x00000004090085a7 */ /* 0x000e64000800007f */
[----:B-1----:R-:W-:Y:S05]  /*112d0*/  @!P0 BRA `(.L_x_325) ;  /* 0xfffffffc00f08947 */ /* 0x002fea000383ffff */
[----:B------:R-:W-:Y:S05]  /*112e0*/  BRA `(.L_x_356) ;  /* 0xfffffff000947947 */ /* 0x000fea000383ffff */
.L_x_326:
[----:B0-----:R0:W1:Y:S02]  /*112f0*/  SYNCS.PHASECHK.TRANS64.TRYWAIT P0, [R6+URZ], R5 ;  /* 0x00000005060075a7 */ /* 0x001064000800017f */
[----:B-1----:R-:W-:Y:S05]  /*11300*/  @!P0 NANOSLEEP.SYNCS 0x989680 ;  /* 0x009896800000895d */ /* 0x002fea0003900000 */
[----:B------:R-:W1:Y:S02]  /*11310*/  @!P0 SYNCS.PHASECHK.TRANS64 P0, [R6+URZ], R5 ;  /* 0x00000005060085a7 */ /* 0x000e64000800007f */
[----:B-1----:R-:W-:Y:S05]  /*11320*/  @!P0 BRA `(.L_x_326) ;  /* 0xfffffffc00f08947 */ /* 0x002fea000383ffff */
[----:B------:R-:W-:Y:S05]  /*11330*/  BRA `(.L_x_357) ;  /* 0xfffffff000a47947 */ /* 0x000fea000383ffff */
.L_x_327:
[----:B0-----:R0:W1:Y:S02]  /*11340*/  SYNCS.PHASECHK.TRANS64.TRYWAIT P0, [R9+URZ], R4 ;  /* 0x00000004090075a7 */ /* 0x001064000800017f */
[----:B-1----:R-:W-:Y:S05]  /*11350*/  @!P0 NANOSLEEP.SYNCS 0x989680 ;  /* 0x009896800000895d */ /* 0x002fea0003900000 */
[----:B------:R-:W1:Y:S02]  /*11360*/  @!P0 SYNCS.PHASECHK.TRANS64 P0, [R9+URZ], R4 ;  /* 0x00000004090085a7 */ /* 0x000e64000800007f */
[----:B-1----:R-:W-:Y:S05]  /*11370*/  @!P0 BRA `(.L_x_327) ;  /* 0xfffffffc00f08947 */ /* 0x002fea000383ffff */
[----:B------:R-:W-:Y:S05]  /*11380*/  BRA `(.L_x_358) ;  /* 0xfffffff000b47947 */ /* 0x000fea000383ffff */
.L_x_328:
[----:B0-----:R0:W1:Y:S02]  /*11390*/  SYNCS.PHASECHK.TRANS64.TRYWAIT P0, [R6+URZ], R5 ;  /* 0x00000005060075a7 */ /* 0x001064000800017f */
[----:B-1----:R-:W-:Y:S05]  /*113a0*/  @!P0 NANOSLEEP.SYNCS 0x989680 ;  /* 0x009896800000895d */ /* 0x002fea0003900000 */
[----:B------:R-:W1:Y:S02]  /*113b0*/  @!P0 SYNCS.PHASECHK.TRANS64 P0, [R6+URZ], R5 ;  /* 0x00000005060085a7 */ /* 0x000e64000800007f */
[----:B-1----:R-:W-:Y:S05]  /*113c0*/  @!P0 BRA `(.L_x_328) ;  /* 0xfffffffc00f08947 */ /* 0x002fea000383ffff */
[----:B------:R-:W-:Y:S05]  /*113d0*/  BRA `(.L_x_359) ;  /* 0xfffffff000c47947 */ /* 0x000fea000383ffff */
.L_x_329:
[----:B0-----:R0:W1:Y:S02]  /*113e0*/  SYNCS.PHASECHK.TRANS64.TRYWAIT P0, [R9+URZ], R4 ;  /* 0x00000004090075a7 */ /* 0x001064000800017f */
[----:B-1----:R-:W-:Y:S05]  /*113f0*/  @!P0 NANOSLEEP.SYNCS 0x989680 ;  /* 0x009896800000895d */ /* 0x002fea0003900000 */
[----:B------:R-:W1:Y:S02]  /*11400*/  @!P0 SYNCS.PHASECHK.TRANS64 P0, [R9+URZ], R4 ;  /* 0x00000004090085a7 */ /* 0x000e64000800007f */
[----:B-1----:R-:W-:Y:S05]  /*11410*/  @!P0 BRA `(.L_x_329) ;  /* 0xfffffffc00f08947 */ /* 0x002fea000383ffff */
[----:B------:R-:W-:Y:S05]  /*11420*/  BRA `(.L_x_360) ;  /* 0xfffffff000d47947 */ /* 0x000fea000383ffff */
.L_x_330:
[----:B0-----:R0:W1:Y:S02]  /*11430*/  SYNCS.PHASECHK.TRANS64.TRYWAIT P0, [R6+URZ], R5 ;  /* 0x00000005060075a7 */ /* 0x001064000800017f */
[----:B-1----:R-:W-:Y:S05]  /*11440*/  @!P0 NANOSLEEP.SYNCS 0x989680 ;  /* 0x009896800000895d */ /* 0x002fea0003900000 */
[----:B------:R-:W1:Y:S02]  /*11450*/  @!P0 SYNCS.PHASECHK.TRANS64 P0, [R6+URZ], R5 ;  /* 0x00000005060085a7 */ /* 0x000e64000800007f */
[----:B-1----:R-:W-:Y:S05]  /*11460*/  @!P0 BRA `(.L_x_330) ;  /* 0xfffffffc00f08947 */ /* 0x002fea000383ffff */
[----:B------:R-:W-:Y:S05]  /*11470*/  BRA `(.L_x_361) ;  /* 0xfffffff000e47947 */ /* 0x000fea000383ffff */
.L_x_331:
[----:B0-----:R0:W1:Y:S02]  /*11480*/  SYNCS.PHASECHK.TRANS64.TRYWAIT P0, [R9+URZ], R4 ;  /* 0x00000004090075a7 */ /* 0x001064000800017f */
[----:B-1----:R-:W-:Y:S05]  /*11490*/  @!P0 NANOSLEEP.SYNCS 0x989680 ;  /* 0x009896800000895d */ /* 0x002fea0003900000 */
[----:B------:R-:W1:Y:S02]  /*114a0*/  @!P0 SYNCS.PHASECHK.TRANS64 P0, [R9+URZ], R4 ;  /* 0x00000004090085a7 */ /* 0x000e64000800007f */
[----:B-1----:R-:W-:Y:S05]  /*114b0*/  @!P0 BRA `(.L_x_331) ;  /* 0xfffffffc00f08947 */ /* 0x002fea000383ffff */
[----:B------:R-:W-:Y:S05]  /*114c0*/  BRA `(.L_x_362) ;  /* 0xfffffff000f47947 */ /* 0x000fea000383ffff */
.L_x_332:
[----:B0-----:R0:W1:Y:S02]  /*114d0*/  SYNCS.PHASECHK.TRANS64.TRYWAIT P0, [R6+URZ], R5 ;  /* 0x00000005060075a7 */ /* 0x001064000800017f */
[----:B-1----:R-:W-:Y:S05]  /*114e0*/  @!P0 NANOSLEEP.SYNCS 0x989680 ;  /* 0x009896800000895d */ /* 0x002fea0003900000 */
[----:B------:R-:W1:Y:S02]  /*114f0*/  @!P0 SYNCS.PHASECHK.TRANS64 P0, [R6+URZ], R5 ;  /* 0x00000005060085a7 */ /* 0x000e64000800007f */
[----:B-1----:R-:W-:Y:S05]  /*11500*/  @!P0 BRA `(.L_x_332) ;  /* 0xfffffffc00f08947 */ /* 0x002fea000383ffff */
[----:B------:R-:W-:Y:S05]  /*11510*/  BRA `(.L_x_363) ;  /* 0xfffffff400047947 */ /* 0x000fea000383ffff */
.L_x_333:
[----:B0-----:R0:W1:Y:S02]  /*11520*/  SYNCS.PHASECHK.TRANS64.TRYWAIT P0, [R9+URZ], R4 ;  /* 0x00000004090075a7 */ /* 0x001064000800017f */
[----:B-1----:R-:W-:Y:S05]  /*11530*/  @!P0 NANOSLEEP.SYNCS 0x989680 ;  /* 0x009896800000895d */ /* 0x002fea0003900000 */
[----:B------:R-:W1:Y:S02]  /*11540*/  @!P0 SYNCS.PHASECHK.TRANS64 P0, [R9+URZ], R4 ;  /* 0x00000004090085a7 */ /* 0x000e64000800007f */
[----:B-1----:R-:W-:Y:S05]  /*11550*/  @!P0 BRA `(.L_x_333) ;  /* 0xfffffffc00f08947 */ /* 0x002fea000383ffff */
[----:B------:R-:W-:Y:S05]  /*11560*/  BRA `(.L_x_364) ;  /* 0xfffffff400147947 */ /* 0x000fea000383ffff */
.L_x_334:
[----:B0-----:R0:W1:Y:S02]  /*11570*/  SYNCS.PHASECHK.TRANS64.TRYWAIT P0, [R6+URZ], R5 ;  /* 0x00000005060075a7 */ /* 0x001064000800017f */
[----:B-1----:R-:W-:Y:S05]  /*11580*/  @!P0 NANOSLEEP.SYNCS 0x989680 ;  /* 0x009896800000895d */ /* 0x002fea0003900000 */
[----:B------:R-:W1:Y:S02]  /*11590*/  @!P0 SYNCS.PHASECHK.TRANS64 P0, [R6+URZ], R5 ;  /* 0x00000005060085a7 */ /* 0x000e64000800007f */
[----:B-1----:R-:W-:Y:S05]  /*115a0*/  @!P0 BRA `(.L_x_334) ;  /* 0xfffffffc00f08947 */ /* 0x002fea000383ffff */
[----:B------:R-:W-:Y:S05]  /*115b0*/  BRA `(.L_x_365) ;  /* 0xfffffff400247947 */ /* 0x000fea000383ffff */
.L_x_335:
[----:B0-----:R0:W1:Y:S02]  /*115c0*/  SYNCS.PHASECHK.TRANS64.TRYWAIT P0, [R9+URZ], R4 ;  /* 0x00000004090075a7 */ /* 0x001064000800017f */
[----:B-1----:R-:W-:Y:S05]  /*115d0*/  @!P0 NANOSLEEP.SYNCS 0x989680 ;  /* 0x009896800000895d */ /* 0x002fea0003900000 */
[----:B------:R-:W1:Y:S02]  /*115e0*/  @!P0 SYNCS.PHASECHK.TRANS64 P0, [R9+URZ], R4 ;  /* 0x00000004090085a7 */ /* 0x000e64000800007f */
[----:B-1----:R-:W-:Y:S05]  /*115f0*/  @!P0 BRA `(.L_x_335) ;  /* 0xfffffffc00f08947 */ /* 0x002fea000383ffff */
[----:B------:R-:W-:Y:S05]  /*11600*/  BRA `(.L_x_366) ;  /* 0xfffffff400347947 */ /* 0x000fea000383ffff */
.L_x_336:
[----:B0-----:R0:W1:Y:S02]  /*11610*/  SYNCS.PHASECHK.TRANS64.TRYWAIT P0, [R6+URZ], R5 ;  /* 0x00000005060075a7 */ /* 0x001064000800017f */
[----:B-1----:R-:W-:Y:S05]  /*11620*/  @!P0 NANOSLEEP.SYNCS 0x989680 ;  /* 0x009896800000895d */ /* 0x002fea0003900000 */
[----:B------:R-:W1:Y:S02]  /*11630*/  @!P0 SYNCS.PHASECHK.TRANS64 P0, [R6+URZ], R5 ;  /* 0x00000005060085a7 */ /* 0x000e64000800007f */
[----:B-1----:R-:W-:Y:S05]  /*11640*/  @!P0 BRA `(.L_x_336) ;  /* 0xfffffffc00f08947 */ /* 0x002fea000383ffff */
[----:B------:R-:W-:Y:S05]  /*11650*/  BRA `(.L_x_367) ;  /* 0xfffffff400447947 */ /* 0x000fea000383ffff */
.L_x_337:
[----:B0-----:R0:W1:Y:S02]  /*11660*/  SYNCS.PHASECHK.TRANS64.TRYWAIT P0, [R9+URZ], R4 ;  /* 0x00000004090075a7 */ /* 0x001064000800017f */
[----:B-1----:R-:W-:Y:S05]  /*11670*/  @!P0 NANOSLEEP.SYNCS 0x989680 ;  /* 0x009896800000895d */ /* 0x002fea0003900000 */
[----:B------:R-:W1:Y:S02]  /*11680*/  @!P0 SYNCS.PHASECHK.TRANS64 P0, [R9+URZ], R4 ;  /* 0x00000004090085a7 */ /* 0x000e64000800007f */
[----:B-1----:R-:W-:Y:S05]  /*11690*/  @!P0 BRA `(.L_x_337) ;  /* 0xfffffffc00f08947 */ /* 0x002fea000383ffff */
[----:B------:R-:W-:Y:S05]  /*116a0*/  BRA `(.L_x_368) ;  /* 0xfffffff400547947 */ /* 0x000fea000383ffff */
.L_x_338:
[----:B0-----:R0:W1:Y:S02]  /*116b0*/  SYNCS.PHASECHK.TRANS64.TRYWAIT P0, [R6+URZ], R5 ;  /* 0x00000005060075a7 */ /* 0x001064000800017f */
[----:B-1----:R-:W-:Y:S05]  /*116c0*/  @!P0 NANOSLEEP.SYNCS 0x989680 ;  /* 0x009896800000895d */ /* 0x002fea0003900000 */
[----:B------:R-:W1:Y:S02]  /*116d0*/  @!P0 SYNCS.PHASECHK.TRANS64 P0, [R6+URZ], R5 ;  /* 0x00000005060085a7 */ /* 0x000e64000800007f */
[----:B-1----:R-:W-:Y:S05]  /*116e0*/  @!P0 BRA `(.L_x_338) ;  /* 0xfffffffc00f08947 */ /* 0x002fea000383ffff */
[----:B------:R-:W-:Y:S05]  /*116f0*/  BRA `(.L_x_369) ;  /* 0xfffffff400647947 */ /* 0x000fea000383ffff */
.L_x_339:
[----:B0-----:R0:W1:Y:S02]  /*11700*/  SYNCS.PHASECHK.TRANS64.TRYWAIT P0, [R9+URZ], R4 ;  /* 0x00000004090075a7 */ /* 0x001064000800017f */
[----:B-1----:R-:W-:Y:S05]  /*11710*/  @!P0 NANOSLEEP.SYNCS 0x989680 ;  /* 0x009896800000895d */ /* 0x002fea0003900000 */
[----:B------:R-:W1:Y:S02]  /*11720*/  @!P0 SYNCS.PHASECHK.TRANS64 P0, [R9+URZ], R4 ;  /* 0x00000004090085a7 */ /* 0x000e64000800007f */
[----:B-1----:R-:W-:Y:S05]  /*11730*/  @!P0 BRA `(.L_x_339) ;  /* 0xfffffffc00f08947 */ /* 0x002fea000383ffff */
[----:B------:R-:W-:Y:S05]  /*11740*/  BRA `(.L_x_370) ;  /* 0xfffffff400747947 */ /* 0x000fea000383ffff */
.L_x_340:
[----:B-1----:R1:W2:Y:S02]  /*11750*/  SYNCS.PHASECHK.TRANS64.TRYWAIT P0, [R6+URZ], R5 ;  /* 0x00000005060075a7 */ /* 0x0022a4000800017f */
[----:B--2---:R-:W-:Y:S05]  /*11760*/  @!P0 NANOSLEEP.SYNCS 0x989680 ;  /* 0x009896800000895d */ /* 0x004fea0003900000 */
[----:B------:R-:W2:Y:S02]  /*11770*/  @!P0 SYNCS.PHASECHK.TRANS64 P0, [R6+URZ], R5 ;  /* 0x00000005060085a7 */ /* 0x000ea4000800007f */
[----:B--2---:R-:W-:Y:S05]  /*11780*/  @!P0 BRA `(.L_x_340) ;  /* 0xfffffffc00f08947 */ /* 0x004fea000383ffff */
[----:B------:R-:W-:Y:S05]  /*11790*/  BRA `(.L_x_371) ;  /* 0xfffffff4007c7947 */ /* 0x000fea000383ffff */
.L_x_372:
[----:B------:R-:W-:-:S00]  /*117a0*/  BRA `(.L_x_372) ;  /* 0xfffffffc00fc7947 */ /* 0x000fc0000383ffff */
[----:B------:R-:W-:-:S00]  /*117b0*/  NOP ;  /* 0x0000000000007918 */ /* 0x000fc00000000000 */
        /* <DEDUP_REMOVED lines=12> */
.L_x_373:


//--------------------- .nv.shared._ZN7cutlass13device_kernelINS_4gemm6kernel13GemmUniversalIN4cute5tupleIJiiiiEEENS1_10collective13CollectiveMmaINS1_37MainloopSm90TmaGmmaWarpSpecializedFP8ILi22ENS5_IJNS4_1CILi8EEENSA_ILi1EEESC_EEENS1_32KernelTmaWarpSpecializedPingpongEEENS5_IJNSA_ILi64EEENSA_ILi256EEENSA_ILi32EEEEEENS_12float_e5m2_tENS5_IJlSC_lEEESK_SL_NS4_8TiledMMAINS4_8MMA_AtomIJNS4_4SM904GMMA31MMA_64x256x32_F32E5M2E5M2_SS_TNILNSP_7ScaleInE1ELSR_1EEEEEENS4_6LayoutINS5_IJSC_SC_SC_EEENS5_IJNSA_ILi0EEESW_SW_EEEEENS5_IJNS4_10UnderscoreESZ_SZ_EEEEENS4_13SM90_TMA_LOADENS4_14ComposedLayoutINS4_7SwizzleILi1ELi4ELi3EEENS4_18smem_ptr_flag_bitsILi8EEENSU_INS5_IJSB_SI_EEENS5_IJSI_SC_EEEEEEEvNS4_8identityENS4_23SM90_TMA_LOAD_MULTICASTES1B_vS1C_EENS_8epilogue10collective6detail29Sm90TmaWarpSpecializedAdapterINS1G_15DefaultEpilogueISK_SL_SL_NS1F_6thread17LinearCombinationISK_Li1EffLNS1K_9ScaleType4KindE0ELNS_15FloatRoundStyleE2ESK_EENS1_15EpilogueDefaultEEEEEvvEEEEvNT_6ParamsE --------------------------
	.section	.nv.shared._ZN7cutlass13device_kernelINS_4gemm6kernel13GemmUniversalIN4cute5tupleIJiiiiEEENS1_10collective13CollectiveMmaINS1_37MainloopSm90TmaGmmaWarpSpecializedFP8ILi22ENS5_IJNS4_1CILi8EEENSA_ILi1EEESC_EEENS1_32KernelTmaWarpSpecializedPingpongEEENS5_IJNSA_ILi64EEENSA_ILi256EEENSA_ILi32EEEEEENS_12float_e5m2_tENS5_IJlSC_lEEESK_SL_NS4_8TiledMMAINS4_8MMA_AtomIJNS4_4SM904GMMA31MMA_64x256x32_F32E5M2E5M2_SS_TNILNSP_7ScaleInE1ELSR_1EEEEEENS4_6LayoutINS5_IJSC_SC_SC_EEENS5_IJNSA_ILi0EEESW_SW_EEEEENS5_IJNS4_10UnderscoreESZ_SZ_EEEEENS4_13SM90_TMA_LOADENS4_14ComposedLayoutINS4_7SwizzleILi1ELi4ELi3EEENS4_18smem_ptr_flag_bitsILi8EEENSU_INS5_IJSB_SI_EEENS5_IJSI_SC_EEEEEEEvNS4_8identityENS4_23SM90_TMA_LOAD_MULTICASTES1B_vS1C_EENS_8epilogue10collective6detail29Sm90TmaWarpSpecializedAdapterINS1G_15DefaultEpilogueISK_SL_SL_NS1F_6thread17LinearCombinationISK_Li1EffLNS1K_9ScaleType4KindE0ELNS_15FloatRoundStyleE2ESK_EENS1_15EpilogueDefaultEEEEEvvEEEEvNT_6ParamsE,"aw",@nobits
	.sectionflags	@""
	.align	16
	.zero		1024


//--------------------- .nv.shared.reserved.0     --------------------------
	.section	.nv.shared.reserved.0,"aw",@nobits
	.weak		__nv_reservedSMEM_offset_0_alias
	.size		__nv_reservedSMEM_offset_0_alias, 0, 0
	.other		__nv_reservedSMEM_offset_0_alias,@"STO_CUDA_RESERVED_SHARED STV_DEFAULT"
__nv_reservedSMEM_offset_0_alias:
	.zero		0


//--------------------- .nv.global                --------------------------
	.section	.nv.global,"aw",@nobits
.nv.global:
	.type		_ZN40_INTERNAL_b502bfb3_4_k_cu_f050b6bf_230024cute1_E,@object
	.size		_ZN40_INTERNAL_b502bfb3_4_k_cu_f050b6bf_230024cute1_E,(_ZN40_INTERNAL_b502bfb3_4_k_cu_f050b6bf_230024cuda3std3__45__cpo6cbeginE - _ZN40_INTERNAL_b502bfb3_4_k_cu_f050b6bf_230024cute1_E)
_ZN40_INTERNAL_b502bfb3_4_k_cu_f050b6bf_230024cute1_E:
	.zero		1
	.type		_ZN40_INTERNAL_b502bfb3_4_k_cu_f050b6bf_230024cuda3std3__45__cpo6cbeginE,@object
	.size		_ZN40_INTERNAL_b502bfb3_4_k_cu_f050b6bf_230024cuda3std3__45__cpo6cbeginE,(_ZN40_INTERNAL_b502bfb3_4_k_cu_f050b6bf_230024cuda3std3__48in_placeE - _ZN40_INTERNAL_b502bfb3_4_k_cu_f050b6bf_230024cuda3std3__45__cpo6cbeginE)
_ZN40_INTERNAL_b502bfb3_4_k_cu_f050b6bf_230024cuda3std3__45__cpo6cbeginE:
	.zero		1
	.type		_ZN40_INTERNAL_b502bfb3_4_k_cu_f050b6bf_230024cuda3std3__48in_placeE,@object
	.size		_ZN40_INTERNAL_b502bfb3_4_k_cu_f050b6bf_230024cuda3std3__48in_placeE,(_ZN40_INTERNAL_b502bfb3_4_k_cu_f050b6bf_230024cuda3std6ranges3__45__cpo9iter_moveE - _ZN40_INTERNAL_b502bfb3_4_k_cu_f050b6bf_230024cuda3std3__48in_placeE)
_ZN40_INTERNAL_b502bfb3_4_k_cu_f050b6bf_230024cuda3std3__48in_placeE:
	.zero		1
	.type		_ZN40_INTERNAL_b502bfb3_4_k_cu_f050b6bf_230024cuda3std6ranges3__45__cpo9iter_moveE,@object
	.size		_ZN40_INTERNAL_b502bfb3_4_k_cu_f050b6bf_230024cuda3std6ranges3__45__cpo9iter_moveE,(_ZN40_INTERNAL_b502bfb3_4_k_cu_f050b6bf_230024cuda3std3__45__cpo5beginE - _ZN40_INTERNAL_b502bfb3_4_k_cu_f050b6bf_230024cuda3std6ranges3__45__cpo9iter_moveE)
_ZN40_INTERNAL_b502bfb3_4_k_cu_f050b6bf_230024cuda3std6ranges3__45__cpo9iter_moveE:
	.zero		1
	.type		_ZN40_INTERNAL_b502bfb3_4_k_cu_f050b6bf_230024cuda3std3__45__cpo5beginE,@object
	.size		_ZN40_INTERNAL_b502bfb3_4_k_cu_f050b6bf_230024cuda3std3__45__cpo5beginE,(_ZN40_INTERNAL_b502bfb3_4_k_cu_f050b6bf_230024cuda3std3__442_GLOBAL__N__b502bfb3_4_k_cu_f050b6bf_230026ignoreE - _ZN40_INTERNAL_b502bfb3_4_k_cu_f050b6bf_230024cuda3std3__45__cpo5beginE)
_ZN40_INTERNAL_b502bfb3_4_k_cu_f050b6bf_230024cuda3std3__45__cpo5beginE:
	.zero		1
	.type		_ZN40_INTERNAL_b502bfb3_4_k_cu_f050b6bf_230024cuda3std3__442_GLOBAL__N__b502bfb3_4_k_cu_f050b6bf_230026ignoreE,@object
	.size		_ZN40_INTERNAL_b502bfb3_4_k_cu_f050b6bf_230024cuda3std3__442_GLOBAL__N__b502bfb3_4_k_cu_f050b6bf_230026ignoreE,(_ZN40_INTERNAL_b502bfb3_4_k_cu_f050b6bf_230024cute7productE - _ZN40_INTERNAL_b502bfb3_4_k_cu_f050b6bf_230024cuda3std3__442_GLOBAL__N__b502bfb3_4_k_cu_f050b6bf_230026ignoreE)
_ZN40_INTERNAL_b502bfb3_4_k_cu_f050b6bf_230024cuda3std3__442_GLOBAL__N__b502bfb3_4_k_cu_f050b6bf_230026ignoreE:
	.zero		1
	.type		_ZN40_INTERNAL_b502bfb3_4_k_cu_f050b6bf_230024cute7productE,@object
	.size		_ZN40_INTERNAL_b502bfb3_4_k_cu_f050b6bf_230024cute7productE,(_ZN40_INTERNAL_b502bfb3_4_k_cu_f050b6bf_230024cuda3std3__45__cpo3endE - _ZN40_INTERNAL_b502bfb3_4_k_cu_f050b6bf_230024cute7productE)
_ZN40_INTERNAL_b502bfb3_4_k_cu_f050b6bf_230024cute7productE:
	.zero		1
	.type		_ZN40_INTERNAL_b502bfb3_4_k_cu_f050b6bf_230024cuda3std3__45__cpo3endE,@object
	.size		_ZN40_INTERNAL_b502bfb3_4_k_cu_f050b6bf_230024cuda3std3__45__cpo3endE,(_ZN40_INTERNAL_b502bfb3_4_k_cu_f050b6bf_230024cuda3std3__419piecewise_constructE - _ZN40_INTERNAL_b502bfb3_4_k_cu_f050b6bf_230024cuda3std3__45__cpo3endE)
_ZN40_INTERNAL_b502bfb3_4_k_cu_f050b6bf_230024cuda3std3__45__cpo3endE:
	.zero		1
	.type		_ZN40_INTERNAL_b502bfb3_4_k_cu_f050b6bf_230024cuda3std3__419piecewise_constructE,@object
	.size		_ZN40_INTERNAL_b502bfb3_4_k_cu_f050b6bf_230024cuda3std3__419piecewise_constructE,(_ZN40_INTERNAL_b502bfb3_4_k_cu_f050b6bf_230024cuda3std3__45__cpo4cendE - _ZN40_INTERNAL_b502bfb3_4_k_cu_f050b6bf_230024cuda3std3__419piecewise_constructE)
_ZN40_INTERNAL_b502bfb3_4_k_cu_f050b6bf_230024cuda3std3__419piecewise_constructE:
	.zero		1
	.type		_ZN40_INTERNAL_b502bfb3_4_k_cu_f050b6bf_230024cuda3std3__45__cpo4cendE,@object
	.size		_ZN40_INTERNAL_b502bfb3_4_k_cu_f050b6bf_230024cuda3std3__45__cpo4cendE,(_ZN40_INTERNAL_b502bfb3_4_k_cu_f050b6bf_230024cuda3std6ranges3__45__cpo4swapE - _ZN40_INTERNAL_b502bfb3_4_k_cu_f050b6bf_230024cuda3std3__45__cpo4cendE)
_ZN40_INTERNAL_b502bfb3_4_k_cu_f050b6bf_230024cuda3std3__45__cpo4cendE:
	.zero		1
	.type		_ZN40_INTERNAL_b502bfb3_4_k_cu_f050b6bf_230024cuda3std6ranges3__45__cpo4swapE,@object
	.size		_ZN40_INTERNAL_b502bfb3_4_k_cu_f050b6bf_230024cuda3std6ranges3__45__cpo4swapE,(.L_7 - _ZN40_INTERNAL_b502bfb3_4_k_cu_f050b6bf_230024cuda3std6ranges3__45__cpo4swapE)
_ZN40_INTERNAL_b502bfb3_4_k_cu_f050b6bf_230024cuda3std6ranges3__45__cpo4swapE:
	.zero		1
.L_7:


//--------------------- .nv.constant0._ZN7cutlass13device_kernelINS_4gemm6kernel13GemmUniversalIN4cute5tupleIJiiiiEEENS1_10collective13CollectiveMmaINS1_37MainloopSm90TmaGmmaWarpSpecializedFP8ILi22ENS5_IJNS4_1CILi8EEENSA_ILi1EEESC_EEENS1_32KernelTmaWarpSpecializedPingpongEEENS5_IJNSA_ILi64EEENSA_ILi256EEENSA_ILi32EEEEEENS_12float_e5m2_tENS5_IJlSC_lEEESK_SL_NS4_8TiledMMAINS4_8MMA_AtomIJNS4_4SM904GMMA31MMA_64x256x32_F32E5M2E5M2_SS_TNILNSP_7ScaleInE1ELSR_1EEEEEENS4_6LayoutINS5_IJSC_SC_SC_EEENS5_IJNSA_ILi0EEESW_SW_EEEEENS5_IJNS4_10UnderscoreESZ_SZ_EEEEENS4_13SM90_TMA_LOADENS4_14ComposedLayoutINS4_7SwizzleILi1ELi4ELi3EEENS4_18smem_ptr_flag_bitsILi8EEENSU_INS5_IJSB_SI_EEENS5_IJSI_SC_EEEEEEEvNS4_8identityENS4_23SM90_TMA_LOAD_MULTICASTES1B_vS1C_EENS_8epilogue10collective6detail29Sm90TmaWarpSpecializedAdapterINS1G_15DefaultEpilogueISK_SL_SL_NS1F_6thread17LinearCombinationISK_Li1EffLNS1K_9ScaleType4KindE0ELNS_15FloatRoundStyleE2ESK_EENS1_15EpilogueDefaultEEEEEvvEEEEvNT_6ParamsE --------------------------
	.section	.nv.constant0._ZN7cutlass13device_kernelINS_4gemm6kernel13GemmUniversalIN4cute5tupleIJiiiiEEENS1_10collective13CollectiveMmaINS1_37MainloopSm90TmaGmmaWarpSpecializedFP8ILi22ENS5_IJNS4_1CILi8EEENSA_ILi1EEESC_EEENS1_32KernelTmaWarpSpecializedPingpongEEENS5_IJNSA_ILi64EEENSA_ILi256EEENSA_ILi32EEEEEENS_12float_e5m2_tENS5_IJlSC_lEEESK_SL_NS4_8TiledMMAINS4_8MMA_AtomIJNS4_4SM904GMMA31MMA_64x256x32_F32E5M2E5M2_SS_TNILNSP_7ScaleInE1ELSR_1EEEEEENS4_6LayoutINS5_IJSC_SC_SC_EEENS5_IJNSA_ILi0EEESW_SW_EEEEENS5_IJNS4_10UnderscoreESZ_SZ_EEEEENS4_13SM90_TMA_LOADENS4_14ComposedLayoutINS4_7SwizzleILi1ELi4ELi3EEENS4_18smem_ptr_flag_bitsILi8EEENSU_INS5_IJSB_SI_EEENS5_IJSI_SC_EEEEEEEvNS4_8identityENS4_23SM90_TMA_LOAD_MULTICASTES1B_vS1C_EENS_8epilogue10collective6detail29Sm90TmaWarpSpecializedAdapterINS1G_15DefaultEpilogueISK_SL_SL_NS1F_6thread17LinearCombinationISK_Li1EffLNS1K_9ScaleType4KindE0ELNS_15FloatRoundStyleE2ESK_EENS1_15EpilogueDefaultEEEEEvvEEEEvNT_6ParamsE,"a",@progbits
	.sectionflags	@""
	.align	4
.nv.constant0._ZN7cutlass13device_kernelINS_4gemm6kernel13GemmUniversalIN4cute5tupleIJiiiiEEENS1_10collective13CollectiveMmaINS1_37MainloopSm90TmaGmmaWarpSpecializedFP8ILi22ENS5_IJNS4_1CILi8EEENSA_ILi1EEESC_EEENS1_32KernelTmaWarpSpecializedPingpongEEENS5_IJNSA_ILi64EEENSA_ILi256EEENSA_ILi32EEEEEENS_12float_e5m2_tENS5_IJlSC_lEEESK_SL_NS4_8TiledMMAINS4_8MMA_AtomIJNS4_4SM904GMMA31MMA_64x256x32_F32E5M2E5M2_SS_TNILNSP_7ScaleInE1ELSR_1EEEEEENS4_6LayoutINS5_IJSC_SC_SC_EEENS5_IJNSA_ILi0EEESW_SW_EEEEENS5_IJNS4_10UnderscoreESZ_SZ_EEEEENS4_13SM90_TMA_LOADENS4_14ComposedLayoutINS4_7SwizzleILi1ELi4ELi3EEENS4_18smem_ptr_flag_bitsILi8EEENSU_INS5_IJSB_SI_EEENS5_IJSI_SC_EEEEEEEvNS4_8identityENS4_23SM90_TMA_LOAD_MULTICASTES1B_vS1C_EENS_8epilogue10collective6detail29Sm90TmaWarpSpecializedAdapterINS1G_15DefaultEpilogueISK_SL_SL_NS1F_6thread17LinearCombinationISK_Li1EffLNS1K_9ScaleType4KindE0ELNS_15FloatRoundStyleE2ESK_EENS1_15EpilogueDefaultEEEEEvvEEEEvNT_6ParamsE:
	.zero		1664


//--------------------- SYMBOLS --------------------------

	.type		.nv.reservedSmem.offset0,@object
	.size		.nv.reservedSmem.offset0,0x4
